def matmul_kernel(
    a_ptr,
    b_ptr,
    c_ptr,
    M,
    N,
    K,
    stride_am,
    stride_ak,
    stride_bk,
    stride_bn,
    stride_cm,
    stride_cn,
    BLOCK_M: tl.constexpr,
    BLOCK_N: tl.constexpr,
    BLOCK_K: tl.constexpr,
    GROUP_M: tl.constexpr,
):
    pid = tl.program_id(axis=0)
    num_pid_m = tl.cdiv(M, BLOCK_M)
    num_pid_n = tl.cdiv(N, BLOCK_N)
    num_pid_in_group = GROUP_M * num_pid_n
    group_id = pid // num_pid_in_group
    first_pid_m = group_id * GROUP_M
    group_size_m = min(num_pid_m - first_pid_m, GROUP_M)
    pid_m = first_pid_m + ((pid % num_pid_in_group) % group_size_m)
    pid_n = (pid % num_pid_in_group) // group_size_m

    offs_am = (pid_m * BLOCK_M + tl.arange(0, BLOCK_M)) % M
    offs_bn = (pid_n * BLOCK_N + tl.arange(0, BLOCK_N)) % N
    offs_k = tl.arange(0, BLOCK_K)
    a_ptrs = a_ptr + offs_am[:, None] * stride_am + offs_k[None, :] * stride_ak
    b_ptrs = b_ptr + offs_k[:, None] * stride_bk + offs_bn[None, :] * stride_bn

    acc = tl.zeros((BLOCK_M, BLOCK_N), dtype=tl.float32)
    for kk in range(0, tl.cdiv(K, BLOCK_K)):
        a = tl.load(a_ptrs, mask=offs_k[None, :] < K - kk * BLOCK_K, other=0.0)
        b = tl.load(b_ptrs, mask=offs_k[:, None] < K - kk * BLOCK_K, other=0.0)
        acc = tl.dot(a, b, acc)
        a_ptrs += BLOCK_K * stride_ak
        b_ptrs += BLOCK_K * stride_bk

    c = acc.to(c_ptr.dtype.element_ty)
    offs_cm = pid_m * BLOCK_M + tl.arange(0, BLOCK_M)
    offs_cn = pid_n * BLOCK_N + tl.arange(0, BLOCK_N)
    c_ptrs = c_ptr + offs_cm[:, None] * stride_cm + offs_cn[None, :] * stride_cn
    mask = (offs_cm[:, None] < M) & (offs_cn[None, :] < N)
    tl.store(c_ptrs, c, mask=mask)

# config = {"BLOCK_K": 16, "BLOCK_M": 32, "BLOCK_N": 64, "GROUP_M": 8, "arch": "sm_100", "dtype": "bf16", "num_ctas": 1, "num_stages": 3, "num_warps": 4}
# arch = sm_100


// ===== COMPILED SASS (sm_100a) =====

	.target	sm_100a

	.elftype	@"ET_EXEC"


//--------------------- .note.nv.tkinfo           --------------------------
	.section	.note.nv.tkinfo,"",@"SHT_NOTE"
	.sectionflags	@"SHF_NOTE_NV_TKINFO"
	.tkinfo
        /*0018*/ 	.word	0x00000081
        /*0030*/ 	.string	""
        /*0030*/ 	.string	"ptxas-blackwell"
        /*0030*/ 	.string	"Cuda compilation tools, release 12.9, V12.9.86"
        /*0030*/ 	.string	"Build cuda_12.9.r12.9/compiler.36037853_0"
        /*0030*/ 	.string	"-v  -suppress-debug-info  -lineinfo  -arch sm_100a "



//--------------------- .note.nv.cuver            --------------------------
	.section	.note.nv.cuver,"",@"SHT_NOTE"
	.sectionflags	@"SHF_NOTE_NV_CUVER"
        /*0018*/ 	.short	0x0001
        /*001a*/ 	.short	0x0064
        /*001c*/ 	.short	0x0001
        /*001e*/ 	.short	0x0000
        /*0020*/ 	.short	0x0001
        /*0022*/ 	.short	0x0000


//--------------------- .nv.info                  --------------------------
	.section	.nv.info,"",@"SHT_CUDA_INFO"
	.align	4


	//----- nvinfo : EIATTR_REGCOUNT
	.align		4
        /*0000*/ 	.byte	0x04, 0x2f
        /*0002*/ 	.short	(.L_1 - .L_0)
	.align		4
.L_0:
        /*0004*/ 	.word	index@(matmul_kernel)
        /*0008*/ 	.word	0x00000050


	//----- nvinfo : EIATTR_FRAME_SIZE
	.align		4
.L_1:
        /*000c*/ 	.byte	0x04, 0x11
        /*000e*/ 	.short	(.L_3 - .L_2)
	.align		4
.L_2:
        /*0010*/ 	.word	index@(matmul_kernel)
        /*0014*/ 	.word	0x00000000


	//----- nvinfo : EIATTR_MIN_STACK_SIZE
	.align		4
.L_3:
        /*0018*/ 	.byte	0x04, 0x12
        /*001a*/ 	.short	(.L_5 - .L_4)
	.align		4
.L_4:
        /*001c*/ 	.word	index@(matmul_kernel)
        /*0020*/ 	.word	0x00000000
.L_5:


//--------------------- .nv.info.matmul_kernel    --------------------------
	.section	.nv.info.matmul_kernel,"",@"SHT_CUDA_INFO"
	.sectionflags	@""
	.align	4


	//----- nvinfo : EIATTR_CUDA_API_VERSION
	.align		4
        /*0000*/ 	.byte	0x04, 0x37
        /*0002*/ 	.short	(.L_7 - .L_6)
.L_6:
        /*0004*/ 	.word	0x00000081


	//----- nvinfo : EIATTR_KPARAM_INFO
	.align		4
.L_7:
        /*0008*/ 	.byte	0x04, 0x17
        /*000a*/ 	.short	(.L_9 - .L_8)
.L_8:
        /*000c*/ 	.word	0x00000000
        /*0010*/ 	.short	0x000d
        /*0012*/ 	.short	0x0048
        /*0014*/ 	.byte	0x00, 0xf4, 0x21, 0x00


	//----- nvinfo : EIATTR_KPARAM_INFO
	.align		4
.L_9:
        /*0018*/ 	.byte	0x04, 0x17
        /*001a*/ 	.short	(.L_11 - .L_10)
.L_10:
        /*001c*/ 	.word	0x00000000
        /*0020*/ 	.short	0x000c
        /*0022*/ 	.short	0x0040
        /*0024*/ 	.byte	0x00, 0xf4, 0x21, 0x00


	//----- nvinfo : EIATTR_KPARAM_INFO
	.align		4
.L_11:
        /*0028*/ 	.byte	0x04, 0x17
        /*002a*/ 	.short	(.L_13 - .L_12)
.L_12:
        /*002c*/ 	.word	0x00000000
        /*0030*/ 	.short	0x000b
        /*0032*/ 	.short	0x0038
        /*0034*/ 	.byte	0x00, 0xf0, 0x11, 0x00


	//----- nvinfo : EIATTR_KPARAM_INFO
	.align		4
.L_13:
        /*0038*/ 	.byte	0x04, 0x17
        /*003a*/ 	.short	(.L_15 - .L_14)
.L_14:
        /*003c*/ 	.word	0x00000000
        /*0040*/ 	.short	0x000a
        /*0042*/ 	.short	0x0034
        /*0044*/ 	.byte	0x00, 0xf0, 0x11, 0x00


	//----- nvinfo : EIATTR_KPARAM_INFO
	.align		4
.L_15:
        /*0048*/ 	.byte	0x04, 0x17
        /*004a*/ 	.short	(.L_17 - .L_16)
.L_16:
        /*004c*/ 	.word	0x00000000
        /*0050*/ 	.short	0x0009
        /*0052*/ 	.short	0x0030
        /*0054*/ 	.byte	0x00, 0xf0, 0x11, 0x00


	//----- nvinfo : EIATTR_KPARAM_INFO
	.align		4
.L_17:
        /*0058*/ 	.byte	0x04, 0x17
        /*005a*/ 	.short	(.L_19 - .L_18)
.L_18:
        /*005c*/ 	.word	0x00000000
        /*0060*/ 	.short	0x0008
        /*0062*/ 	.short	0x002c
        /*0064*/ 	.byte	0x00, 0xf0, 0x11, 0x00


	//----- nvinfo : EIATTR_KPARAM_INFO
	.align		4
.L_19:
        /*0068*/ 	.byte	0x04, 0x17
        /*006a*/ 	.short	(.L_21 - .L_20)
.L_20:
        /*006c*/ 	.word	0x00000000
        /*0070*/ 	.short	0x0007
        /*0072*/ 	.short	0x0028
        /*0074*/ 	.byte	0x00, 0xf0, 0x11, 0x00


	//----- nvinfo : EIATTR_KPARAM_INFO
	.align		4
.L_21:
        /*0078*/ 	.byte	0x04, 0x17
        /*007a*/ 	.short	(.L_23 - .L_22)
.L_22:
        /*007c*/ 	.word	0x00000000
        /*0080*/ 	.short	0x0006
        /*0082*/ 	.short	0x0024
        /*0084*/ 	.byte	0x00, 0xf0, 0x11, 0x00


	//----- nvinfo : EIATTR_KPARAM_INFO
	.align		4
.L_23:
        /*0088*/ 	.byte	0x04, 0x17
        /*008a*/ 	.short	(.L_25 - .L_24)
.L_24:
        /*008c*/ 	.word	0x00000000
        /*0090*/ 	.short	0x0005
        /*0092*/ 	.short	0x0020
        /*0094*/ 	.byte	0x00, 0xf0, 0x11, 0x00


	//----- nvinfo : EIATTR_KPARAM_INFO
	.align		4
.L_25:
        /*0098*/ 	.byte	0x04, 0x17
        /*009a*/ 	.short	(.L_27 - .L_26)
.L_26:
        /*009c*/ 	.word	0x00000000
        /*00a0*/ 	.short	0x0004
        /*00a2*/ 	.short	0x001c
        /*00a4*/ 	.byte	0x00, 0xf0, 0x11, 0x00


	//----- nvinfo : EIATTR_KPARAM_INFO
	.align		4
.L_27:
        /*00a8*/ 	.byte	0x04, 0x17
        /*00aa*/ 	.short	(.L_29 - .L_28)
.L_28:
        /*00ac*/ 	.word	0x00000000
        /*00b0*/ 	.short	0x0003
        /*00b2*/ 	.short	0x0018
        /*00b4*/ 	.byte	0x00, 0xf0, 0x11, 0x00


	//----- nvinfo : EIATTR_KPARAM_INFO
	.align		4
.L_29:
        /*00b8*/ 	.byte	0x04, 0x17
        /*00ba*/ 	.short	(.L_31 - .L_30)
.L_30:
        /*00bc*/ 	.word	0x00000000
        /*00c0*/ 	.short	0x0002
        /*00c2*/ 	.short	0x0010
        /*00c4*/ 	.byte	0x00, 0xf4, 0x21, 0x00


	//----- nvinfo : EIATTR_KPARAM_INFO
	.align		4
.L_31:
        /*00c8*/ 	.byte	0x04, 0x17
        /*00ca*/ 	.short	(.L_33 - .L_32)
.L_32:
        /*00cc*/ 	.word	0x00000000
        /*00d0*/ 	.short	0x0001
        /*00d2*/ 	.short	0x0008
        /*00d4*/ 	.byte	0x00, 0xf4, 0x21, 0x00


	//----- nvinfo : EIATTR_KPARAM_INFO
	.align		4
.L_33:
        /*00d8*/ 	.byte	0x04, 0x17
        /*00da*/ 	.short	(.L_35 - .L_34)
.L_34:
        /*00dc*/ 	.word	0x00000000
        /*00e0*/ 	.short	0x0000
        /*00e2*/ 	.short	0x0000
        /*00e4*/ 	.byte	0x00, 0xf4, 0x21, 0x00


	//----- nvinfo : EIATTR_SPARSE_MMA_MASK
	.align		4
.L_35:
        /*00e8*/ 	.byte	0x03, 0x50
        /*00ea*/ 	.short	0x0000


	//----- nvinfo : EIATTR_MAXREG_COUNT
	.align		4
        /*00ec*/ 	.byte	0x03, 0x1b
        /*00ee*/ 	.short	0x00ff


	//----- nvinfo : EIATTR_NUM_BARRIERS
	.align		4
        /*00f0*/ 	.byte	0x02, 0x4c
        /*00f2*/ 	.byte	0x01
	.zero		1


	//----- nvinfo : EIATTR_VRC_CTA_INIT_COUNT
	.align		4
        /*00f4*/ 	.byte	0x02, 0x4a
	.zero		1
	.zero		1


	//----- nvinfo : EIATTR_EXIT_INSTR_OFFSETS
	.align		4
        /*00f8*/ 	.byte	0x04, 0x1c
        /*00fa*/ 	.short	(.L_37 - .L_36)


	//   ....[0]....
.L_36:
        /*00fc*/ 	.word	0x000023a0


	//   ....[1]....
        /*0100*/ 	.word	0x000023d0


	//----- nvinfo : EIATTR_REQNTID
	.align		4
.L_37:
        /*0104*/ 	.byte	0x04, 0x10
        /*0106*/ 	.short	(.L_39 - .L_38)
.L_38:
        /*0108*/ 	.word	0x00000080
        /*010c*/ 	.word	0x00000001
        /*0110*/ 	.word	0x00000001


	//----- nvinfo : EIATTR_CBANK_PARAM_SIZE
	.align		4
.L_39:
        /*0114*/ 	.byte	0x03, 0x19
        /*0116*/ 	.short	0x0050


	//----- nvinfo : EIATTR_PARAM_CBANK
	.align		4
        /*0118*/ 	.byte	0x04, 0x0a
        /*011a*/ 	.short	(.L_41 - .L_40)
	.align		4
.L_40:
        /*011c*/ 	.word	index@(.nv.constant0.matmul_kernel)
        /*0120*/ 	.short	0x0380
        /*0122*/ 	.short	0x0050


	//----- nvinfo : EIATTR_SW_WAR
	.align		4
.L_41:
        /*0124*/ 	.byte	0x04, 0x36
        /*0126*/ 	.short	(.L_43 - .L_42)
.L_42:
        /*0128*/ 	.word	0x00000008
.L_43:


//--------------------- .nv.compat                --------------------------
	.section	.nv.compat,"",@"SHT_CUDA_COMPAT_INFO"
	.align	4
        /*0000*/ 	.byte	0x02, 0x02, 0x01, 0x00, 0x02, 0x05, 0x05, 0x00, 0x02, 0x03, 0x00, 0x00, 0x02, 0x06, 0x01, 0x00


//--------------------- .nv.callgraph             --------------------------
	.section	.nv.callgraph,"",@"SHT_CUDA_CALLGRAPH"
	.align	4
	.sectionentsize	8
	.align		4
        /*0000*/ 	.word	0x00000000
	.align		4
        /*0004*/ 	.word	0xffffffff
	.align		4
        /*0008*/ 	.word	0x00000000
	.align		4
        /*000c*/ 	.word	0xfffffffe
	.align		4
        /*0010*/ 	.word	0x00000000
	.align		4
        /*0014*/ 	.word	0xfffffffd
	.align		4
        /*0018*/ 	.word	0x00000000
	.align		4
        /*001c*/ 	.word	0xfffffffc


//--------------------- .text.matmul_kernel       --------------------------
	.section	.text.matmul_kernel,"ax",@progbits
	.align	128
        .global         matmul_kernel
        .type           matmul_kernel,@function
        .size           matmul_kernel,(.L_x_4 - matmul_kernel)
        .other          matmul_kernel,@"STO_CUDA_ENTRY STV_DEFAULT"
matmul_kernel:
.text.matmul_kernel:
[----:B------:R-:W0:Y:S08]  /*0000*/  LDC R1, c[0x0][0x37c] ;  /* 0x0000df00ff017b82 */ /* 0x000e300000000800 */
[----:B------:R-:W1:Y:S01]  /*0010*/  LDC.64 R12, c[0x0][0x398] ;  /* 0x0000e600ff0c7b82 */ /* 0x000e620000000a00 */
[----:B------:R-:W2:Y:S01]  /*0020*/  S2R R5, SR_CTAID.X ;  /* 0x0000000000057919 */ /* 0x000ea20000002500 */
[----:B------:R-:W3:Y:S01]  /*0030*/  LDCU UR4, c[0x0][0x3a0] ;  /* 0x00007400ff0477ac */ /* 0x000ee20008000800 */
[----:B------:R-:W4:Y:S01]  /*0040*/  S2R R65, SR_TID.X ;  /* 0x0000000000417919 */ /* 0x000f220000002100 */
[----:B------:R-:W-:Y:S01]  /*0050*/  UMOV UR5, 0x400 ;  /* 0x0000040000057882 */ /* 0x000fe20000000000 */
[----:B------:R-:W0:Y:S03]  /*0060*/  LDCU.64 UR8, c[0x0][0x358] ;  /* 0x00006b00ff0877ac */ /* 0x000e260008000a00 */
[----:B------:R-:W5:Y:S01]  /*0070*/  S2UR UR6, SR_CgaCtaId ;  /* 0x00000000000679c3 */ /* 0x000f620000008800 */
[----:B------:R-:W0:Y:S01]  /*0080*/  LDCU UR7, c[0x0][0x3a0] ;  /* 0x00007400ff0777ac */ /* 0x000e220008000800 */
[----:B---3--:R-:W-:Y:S01]  /*0090*/  UIADD3 UR4, UPT, UPT, UR4, 0xf, URZ ;  /* 0x0000000f04047890 */ /* 0x008fe2000fffe0ff */
[----:B-1----:R-:W-:-:S03]  /*00a0*/  VIADD R0, R13, 0x3f ;  /* 0x0000003f0d007836 */ /* 0x002fc60000000000 */
[----:B------:R-:W-:Y:S02]  /*00b0*/  UISETP.GT.AND UP0, UPT, UR4, 0xf, UPT ;  /* 0x0000000f0400788c */ /* 0x000fe4000bf04270 */
[----:B------:R-:W-:Y:S01]  /*00c0*/  SHF.R.S32.HI R3, RZ, 0x1f, R0 ;  /* 0x0000001fff037819 */ /* 0x000fe20000011400 */
[----:B-----5:R-:W-:-:S03]  /*00d0*/  ULEA UR5, UR6, UR5, 0x18 ;  /* 0x0000000506057291 */ /* 0x020fc6000f8ec0ff */
[----:B------:R-:W-:Y:S02]  /*00e0*/  LEA.HI R3, R3, R0, RZ, 0x6 ;  /* 0x0000000003037211 */ /* 0x000fe400078f30ff */
[----:B--2---:R-:W-:Y:S02]  /*00f0*/  IABS R8, R5 ;  /* 0x0000000500087213 */ /* 0x004fe40000000000 */
[----:B------:R-:W-:Y:S02]  /*0100*/  SHF.R.S32.HI R3, RZ, 0x6, R3 ;  /* 0x00000006ff037819 */ /* 0x000fe40000011403 */
[----:B----4-:R-:W-:Y:S02]  /*0110*/  SHF.R.U32.HI R63, RZ, 0x5, R65 ;  /* 0x00000005ff3f7819 */ /* 0x010fe40000011641 */
[----:B------:R-:W-:Y:S01]  /*0120*/  LOP3.LUT R43, R65, 0x60, RZ, 0xc0, !PT ;  /* 0x00000060412b7812 */ /* 0x000fe200078ec0ff */
[----:B------:R-:W-:Y:S01]  /*0130*/  IMAD.SHL.U32 R4, R3, 0x8, RZ ;  /* 0x0000000803047824 */ /* 0x000fe200078e00ff */
[----:B------:R-:W-:-:S04]  /*0140*/  SGXT.U32 R63, R63, 0x2 ;  /* 0x000000023f3f781a */ /* 0x000fc80000000000 */
[-C--:B------:R-:W-:Y:S02]  /*0150*/  IABS R7, R4.reuse ;  /* 0x0000000400077213 */ /* 0x080fe40000000000 */
[----:B------:R-:W-:Y:S02]  /*0160*/  IABS R10, R4 ;  /* 0x00000004000a7213 */ /* 0x000fe40000000000 */
[----:B------:R-:W1:Y:S08]  /*0170*/  I2F.RP R0, R7 ;  /* 0x0000000700007306 */ /* 0x000e700000209400 */
[----:B-1----:R-:W1:Y:S02]  /*0180*/  MUFU.RCP R0, R0 ;  /* 0x0000000000007308 */ /* 0x002e640000001000 */
[----:B-1----:R-:W-:-:S02]  /*0190*/  VIADD R2, R0, 0xffffffe ;  /* 0x0ffffffe00027836 */ /* 0x002fc40000000000 */
[----:B------:R-:W-:-:S04]  /*01a0*/  IMAD.MOV R0, RZ, RZ, -R10 ;  /* 0x000000ffff007224 */ /* 0x000fc800078e0a0a */
[----:B------:R1:W2:Y:S02]  /*01b0*/  F2I.FTZ.U32.TRUNC.NTZ R3, R2 ;  /* 0x0000000200037305 */ /* 0x0002a4000021f000 */
[----:B-1----:R-:W-:Y:S02]  /*01c0*/  IMAD.MOV.U32 R2, RZ, RZ, RZ ;  /* 0x000000ffff027224 */ /* 0x002fe400078e00ff */
[----:B--2---:R-:W-:-:S04]  /*01d0*/  IMAD.MOV R6, RZ, RZ, -R3 ;  /* 0x000000ffff067224 */ /* 0x004fc800078e0a03 */
[----:B------:R-:W-:Y:S02]  /*01e0*/  IMAD R9, R6, R7, RZ ;  /* 0x0000000706097224 */ /* 0x000fe400078e02ff */
[----:B------:R-:W-:Y:S02]  /*01f0*/  IMAD.MOV.U32 R6, RZ, RZ, R8 ;  /* 0x000000ffff067224 */ /* 0x000fe400078e0008 */
[----:B------:R-:W-:-:S06]  /*0200*/  IMAD.HI.U32 R3, R3, R9, R2 ;  /* 0x0000000903037227 */ /* 0x000fcc00078e0002 */
[----:B------:R-:W-:-:S04]  /*0210*/  IMAD.HI.U32 R3, R3, R6, RZ ;  /* 0x0000000603037227 */ /* 0x000fc800078e00ff */
[----:B------:R-:W-:-:S05]  /*0220*/  IMAD R0, R3, R0, R6 ;  /* 0x0000000003007224 */ /* 0x000fca00078e0206 */
[----:B------:R-:W-:-:S13]  /*0230*/  ISETP.GT.U32.AND P1, PT, R7, R0, PT ;  /* 0x000000000700720c */ /* 0x000fda0003f24070 */
[----:B------:R-:W-:Y:S02]  /*0240*/  @!P1 IMAD.IADD R0, R0, 0x1, -R7 ;  /* 0x0000000100009824 */ /* 0x000fe400078e0a07 */
[----:B------:R-:W-:Y:S01]  /*0250*/  @!P1 VIADD R3, R3, 0x1 ;  /* 0x0000000103039836 */ /* 0x000fe20000000000 */
[----:B------:R-:W-:Y:S02]  /*0260*/  ISETP.NE.AND P1, PT, R4, RZ, PT ;  /* 0x000000ff0400720c */ /* 0x000fe40003f25270 */
[----:B------:R-:W-:Y:S02]  /*0270*/  ISETP.GE.U32.AND P0, PT, R0, R7, PT ;  /* 0x000000070000720c */ /* 0x000fe40003f06070 */
[----:B------:R-:W-:-:S04]  /*0280*/  LOP3.LUT R0, R5, R4, RZ, 0x3c, !PT ;  /* 0x0000000405007212 */ /* 0x000fc800078e3cff */
[----:B------:R-:W-:Y:S01]  /*0290*/  ISETP.GE.AND P2, PT, R0, RZ, PT ;  /* 0x000000ff0000720c */ /* 0x000fe20003f46270 */
[----:B------:R-:W-:-:S06]  /*02a0*/  VIADD R0, R12, 0x1f ;  /* 0x0000001f0c007836 */ /* 0x000fcc0000000000 */
[----:B------:R-:W-:-:S04]  /*02b0*/  @P0 VIADD R3, R3, 0x1 ;  /* 0x0000000103030836 */ /* 0x000fc80000000000 */
[----:B------:R-:W-:Y:S01]  /*02c0*/  IMAD.MOV.U32 R2, RZ, RZ, R3 ;  /* 0x000000ffff027224 */ /* 0x000fe200078e0003 */
[----:B------:R-:W-:-:S03]  /*02d0*/  SHF.R.S32.HI R3, RZ, 0x1f, R0 ;  /* 0x0000001fff037819 */ /* 0x000fc60000011400 */
[----:B------:R-:W-:Y:S01]  /*02e0*/  @!P2 IMAD.MOV R2, RZ, RZ, -R2 ;  /* 0x000000ffff02a224 */ /* 0x000fe200078e0a02 */
[----:B------:R-:W-:Y:S02]  /*02f0*/  @!P1 LOP3.LUT R2, RZ, R4, RZ, 0x33, !PT ;  /* 0x00000004ff029212 */ /* 0x000fe400078e33ff */
[----:B------:R-:W-:-:S03]  /*0300*/  LEA.HI R3, R3, R0, RZ, 0x5 ;  /* 0x0000000003037211 */ /* 0x000fc600078f28ff */
[----:B------:R-:W-:Y:S02]  /*0310*/  IMAD.SHL.U32 R6, R2, 0x8, RZ ;  /* 0x0000000802067824 */ /* 0x000fe400078e00ff */
[----:B------:R-:W-:-:S03]  /*0320*/  IMAD.MOV R2, RZ, RZ, -R2 ;  /* 0x000000ffff027224 */ /* 0x000fc600078e0a02 */
[----:B------:R-:W-:Y:S01]  /*0330*/  LEA.HI.SX32 R3, R3, -R6, 0x1b ;  /* 0x8000000603037211 */ /* 0x000fe200078fdaff */
[----:B------:R-:W-:-:S03]  /*0340*/  IMAD R4, R4, R2, R5 ;  /* 0x0000000204047224 */ /* 0x000fc600078e0205 */
[----:B------:R-:W-:Y:S02]  /*0350*/  VIMNMX R11, PT, PT, R3, 0x8, PT ;  /* 0x00000008030b7848 */ /* 0x000fe40003fe0100 */
[----:B------:R-:W-:Y:S02]  /*0360*/  IABS R9, R4 ;  /* 0x0000000400097213 */ /* 0x000fe40000000000 */
[----:B------:R-:W-:-:S04]  /*0370*/  IABS R7, R11 ;  /* 0x0000000b00077213 */ /* 0x000fc80000000000 */
[----:B------:R-:W1:Y:S08]  /*0380*/  I2F.RP R0, R7 ;  /* 0x0000000700007306 */ /* 0x000e700000209400 */
[----:B-1----:R-:W1:Y:S02]  /*0390*/  MUFU.RCP R0, R0 ;  /* 0x0000000000007308 */ /* 0x002e640000001000 */
[----:B-1----:R-:W-:-:S06]  /*03a0*/  VIADD R3, R0, 0xffffffe ;  /* 0x0ffffffe00037836 */ /* 0x002fcc0000000000 */
[----:B------:R-:W1:Y:S02]  /*03b0*/  F2I.FTZ.U32.TRUNC.NTZ R3, R3 ;  /* 0x0000000300037305 */ /* 0x000e64000021f000 */
[----:B-1----:R-:W-:-:S04]  /*03c0*/  IMAD.MOV R8, RZ, RZ, -R3 ;  /* 0x000000ffff087224 */ /* 0x002fc800078e0a03 */
[----:B------:R-:W-:Y:S01]  /*03d0*/  IMAD.MOV.U32 R2, RZ, RZ, R8 ;  /* 0x000000ffff027224 */ /* 0x000fe200078e0008 */
[----:B------:R-:W-:-:S03]  /*03e0*/  IABS R8, R11 ;  /* 0x0000000b00087213 */ /* 0x000fc60000000000 */
[----:B------:R-:W-:Y:S02]  /*03f0*/  IMAD R5, R2, R7, RZ ;  /* 0x0000000702057224 */ /* 0x000fe400078e02ff */
[----:B------:R-:W-:Y:S02]  /*0400*/  IMAD.MOV.U32 R2, RZ, RZ, RZ ;  /* 0x000000ffff027224 */ /* 0x000fe400078e00ff */
[----:B------:R-:W-:Y:S02]  /*0410*/  IMAD.MOV R0, RZ, RZ, -R8 ;  /* 0x000000ffff007224 */ /* 0x000fe400078e0a08 */
[----:B------:R-:W-:Y:S01]  /*0420*/  IMAD.HI.U32 R2, R3, R5, R2 ;  /* 0x0000000503027227 */ /* 0x000fe200078e0002 */
[----:B------:R-:W-:Y:S02]  /*0430*/  LOP3.LUT R3, R65, 0x1f, RZ, 0xc0, !PT ;  /* 0x0000001f41037812 */ /* 0x000fe400078ec0ff */
[----:B------:R-:W-:-:S03]  /*0440*/  LOP3.LUT R5, R63, 0x4, RZ, 0xfc, !PT ;  /* 0x000000043f057812 */ /* 0x000fc600078efcff */
[----:B------:R-:W-:-:S04]  /*0450*/  IMAD.HI.U32 R2, R2, R9, RZ ;  /* 0x0000000902027227 */ /* 0x000fc800078e00ff */
[----:B------:R-:W-:-:S05]  /*0460*/  IMAD R0, R2, R0, R9 ;  /* 0x0000000002007224 */ /* 0x000fca00078e0209 */
[----:B------:R-:W-:-:S13]  /*0470*/  ISETP.GT.U32.AND P1, PT, R7, R0, PT ;  /* 0x000000000700720c */ /* 0x000fda0003f24070 */
[----:B------:R-:W-:Y:S02]  /*0480*/  @!P1 IMAD.IADD R0, R0, 0x1, -R7 ;  /* 0x0000000100009824 */ /* 0x000fe400078e0a07 */
[----:B------:R-:W-:Y:S01]  /*0490*/  @!P1 VIADD R2, R2, 0x1 ;  /* 0x0000000102029836 */ /* 0x000fe20000000000 */
[----:B------:R-:W-:Y:S02]  /*04a0*/  ISETP.NE.AND P1, PT, R11, RZ, PT ;  /* 0x000000ff0b00720c */ /* 0x000fe40003f25270 */
[----:B------:R-:W-:Y:S02]  /*04b0*/  ISETP.GE.U32.AND P0, PT, R0, R7, PT ;  /* 0x000000070000720c */ /* 0x000fe40003f06070 */
[----:B------:R-:W-:Y:S02]  /*04c0*/  LOP3.LUT R0, R4, R11, RZ, 0x3c, !PT ;  /* 0x0000000b04007212 */ /* 0x000fe400078e3cff */
[----:B------:R-:W-:Y:S02]  /*04d0*/  LOP3.LUT R7, R63, 0xc, RZ, 0xfc, !PT ;  /* 0x0000000c3f077812 */ /* 0x000fe400078efcff */
[----:B------:R-:W-:-:S07]  /*04e0*/  ISETP.GE.AND P2, PT, R0, RZ, PT ;  /* 0x000000ff0000720c */ /* 0x000fce0003f46270 */
[----:B------:R-:W-:-:S06]  /*04f0*/  @P0 VIADD R2, R2, 0x1 ;  /* 0x0000000102020836 */ /* 0x000fcc0000000000 */
[----:B------:R-:W-:Y:S01]  /*0500*/  @!P2 IMAD.MOV R2, RZ, RZ, -R2 ;  /* 0x000000ffff02a224 */ /* 0x000fe200078e0a02 */
[----:B------:R-:W-:-:S05]  /*0510*/  @!P1 LOP3.LUT R2, RZ, R11, RZ, 0x33, !PT ;  /* 0x0000000bff029212 */ /* 0x000fca00078e33ff */
[----:B------:R-:W-:Y:S02]  /*0520*/  IMAD.MOV R0, RZ, RZ, -R2 ;  /* 0x000000ffff007224 */ /* 0x000fe400078e0a02 */
[----:B------:R-:W-:Y:S02]  /*0530*/  IMAD.SHL.U32 R62, R2, 0x40, RZ ;  /* 0x00000040023e7824 */ /* 0x000fe400078e00ff */
[----:B------:R-:W-:-:S04]  /*0540*/  IMAD R0, R11, R0, R4 ;  /* 0x000000000b007224 */ /* 0x000fc800078e0204 */
[----:B------:R-:W-:-:S04]  /*0550*/  IMAD.IADD R0, R6, 0x1, R0 ;  /* 0x0000000106007824 */ /* 0x000fc800078e0200 */
[----:B------:R-:W-:Y:S01]  /*0560*/  IMAD R64, R0, 0x20, R3 ;  /* 0x0000002000407824 */ /* 0x000fe200078e0203 */
[----:B------:R-:W-:Y:S01]  /*0570*/  LOP3.LUT R3, R63, 0x8, RZ, 0xfc, !PT ;  /* 0x000000083f037812 */ /* 0x000fe200078efcff */
[----:B0-----:R-:W-:Y:S06]  /*0580*/  BRA.U UP0, `(.L_x_0) ;  /* 0x00000001002c7547 */ /* 0x001fec000b800000 */
[----:B------:R-:W-:Y:S01]  /*0590*/  IMAD.SHL.U32 R43, R43, 0x8, RZ ;  /* 0x000000082b2b7824 */ /* 0x000fe200078e00ff */
[C---:B------:R-:W-:Y:S01]  /*05a0*/  LOP3.LUT R11, R65.reuse, 0x10, RZ, 0xc0, !PT ;  /* 0x00000010410b7812 */ /* 0x040fe200078ec0ff */
[C---:B------:R-:W-:Y:S01]  /*05b0*/  IMAD.SHL.U32 R42, R65.reuse, 0x2, RZ ;  /* 0x00000002412a7824 */ /* 0x040fe200078e00ff */
[C---:B------:R-:W-:Y:S01]  /*05c0*/  LOP3.LUT R10, R65.reuse, 0x40, RZ, 0xc0, !PT ;  /* 0x00000040410a7812 */ /* 0x040fe200078ec0ff */
[C---:B------:R-:W-:Y:S01]  /*05d0*/  IMAD.SHL.U32 R41, R65.reuse, 0x40, RZ ;  /* 0x0000004041297824 */ /* 0x040fe200078e00ff */
[----:B------:R-:W-:Y:S01]  /*05e0*/  CS2R R12, SRZ ;  /* 0x00000000000c7805 */ /* 0x000fe2000001ff00 */
[----:B------:R-:W-:Y:S01]  /*05f0*/  IMAD.SHL.U32 R40, R65, 0x8, RZ ;  /* 0x0000000841287824 */ /* 0x000fe200078e00ff */
[----:B------:R-:W-:Y:S02]  /*0600*/  CS2R R14, SRZ ;  /* 0x00000000000e7805 */ /* 0x000fe4000001ff00 */
[----:B------:R-:W-:Y:S02]  /*0610*/  CS2R R20, SRZ ;  /* 0x0000000000147805 */ /* 0x000fe4000001ff00 */
[----:B------:R-:W-:Y:S01]  /*0620*/  CS2R R22, SRZ ;  /* 0x0000000000167805 */ /* 0x000fe2000001ff00 */
[----:B------:R-:W-:Y:S06]  /*0630*/  BRA `(.L_x_1) ;  /* 0x0000001400147947 */ /* 0x000fec0003800000 */
.L_x_0:
[----:B------:R-:W-:Y:S01]  /*0640*/  IABS R27, R12 ;  /* 0x0000000c001b7213 */ /* 0x000fe20000000000 */
[C---:B------:R-:W-:Y:S01]  /*0650*/  IMAD.SHL.U32 R41, R65.reuse, 0x40, RZ ;  /* 0x0000004041297824 */ /* 0x040fe200078e00ff */
[----:B------:R-:W-:Y:S01]  /*0660*/  IABS R0, R13 ;  /* 0x0000000d00007213 */ /* 0x000fe20000000000 */
[C---:B------:R-:W-:Y:S01]  /*0670*/  IMAD.SHL.U32 R40, R65.reuse, 0x8, RZ ;  /* 0x0000000841287824 */ /* 0x040fe200078e00ff */
[----:B------:R-:W0:Y:S01]  /*0680*/  I2F.RP R6, R27 ;  /* 0x0000001b00067306 */ /* 0x000e220000209400 */
[C---:B------:R-:W-:Y:S01]  /*0690*/  LEA.HI R2, R65.reuse, R62, RZ, 0x1c ;  /* 0x0000003e41027211 */ /* 0x040fe200078fe0ff */
[----:B------:R-:W1:Y:S01]  /*06a0*/  LDC R66, c[0x0][0x3a8] ;  /* 0x0000ea00ff427b82 */ /* 0x000e620000000800 */
[----:B------:R-:W-:Y:S01]  /*06b0*/  IABS R32, R64 ;  /* 0x0000004000207213 */ /* 0x000fe20000000000 */
[----:B------:R-:W2:Y:S01]  /*06c0*/  LDCU UR10, c[0x0][0x3b0] ;  /* 0x00007600ff0a77ac */ /* 0x000ea20008000800 */
[----:B------:R-:W-:Y:S01]  /*06d0*/  ISETP.GE.AND P3, PT, R64, RZ, PT ;  /* 0x000000ff4000720c */ /* 0x000fe20003f66270 */
[----:B------:R-:W-:Y:S01]  /*06e0*/  VIADD R2, R2, 0x38 ;  /* 0x0000003802027836 */ /* 0x000fe20000000000 */
[----:B------:R-:W-:Y:S01]  /*06f0*/  ISETP.NE.AND P5, PT, R12, RZ, PT ;  /* 0x000000ff0c00720c */ /* 0x000fe20003fa5270 */
[----:B------:R-:W3:Y:S01]  /*0700*/  I2F.RP R4, R0 ;  /* 0x0000000000047306 */ /* 0x000ee20000209400 */
[----:B------:R-:W-:Y:S01]  /*0710*/  IMAD.SHL.U32 R42, R65, 0x2, RZ ;  /* 0x00000002412a7824 */ /* 0x000fe200078e00ff */
[----:B------:R-:W4:Y:S01]  /*0720*/  LDCU.128 UR12, c[0x0][0x380] ;  /* 0x00007000ff0c77ac */ /* 0x000f220008000c00 */
[----:B------:R-:W-:Y:S01]  /*0730*/  ISETP.GE.AND P1, PT, R2, RZ, PT ;  /* 0x000000ff0200720c */ /* 0x000fe20003f26270 */
[----:B------:R-:W-:Y:S01]  /*0740*/  IMAD.SHL.U32 R43, R43, 0x8, RZ ;  /* 0x000000082b2b7824 */ /* 0x000fe200078e00ff */
[----:B------:R-:W5:Y:S01]  /*0750*/  LDC R36, c[0x0][0x3ac] ;  /* 0x0000eb00ff247b82 */ /* 0x000f620000000800 */
[----:B------:R-:W-:Y:S01]  /*0760*/  SHF.R.S32.HI R33, RZ, 0x6, R65 ;  /* 0x00000006ff217819 */ /* 0x000fe20000011441 */
[----:B------:R-:W-:Y:S01]  /*0770*/  USHF.R.S32.HI UR6, URZ, 0x1f, UR4 ;  /* 0x0000001fff067899 */ /* 0x000fe20008011404 */
[----:B0-----:R-:W0:Y:S01]  /*0780*/  MUFU.RCP R6, R6 ;  /* 0x0000000600067308 */ /* 0x001e220000001000 */
[----:B------:R-:W-:-:S02]  /*0790*/  LOP3.LUT R69, R65, 0xf, RZ, 0xc0, !PT ;  /* 0x0000000f41457812 */ /* 0x000fc400078ec0ff */
[----:B------:R-:W-:Y:S01]  /*07a0*/  SGXT R33, R33, 0x1 ;  /* 0x000000012121781a */ /* 0x000fe20000000200 */
[----:B------:R-:W-:-:S03]  /*07b0*/  ULEA.HI UR6, UR6, UR4, URZ, 0x4 ;  /* 0x0000000406067291 */ /* 0x000fc6000f8f20ff */
[----:B------:R-:W-:Y:S01]  /*07c0*/  LOP3.LUT R33, R33, 0x90, RZ, 0xc0, !PT ;  /* 0x0000009021217812 */ /* 0x000fe200078ec0ff */
[----:B---3--:R-:W3:Y:S01]  /*07d0*/  MUFU.RCP R4, R4 ;  /* 0x0000000400047308 */ /* 0x008ee20000001000 */
[----:B------:R-:W-:Y:S01]  /*07e0*/  USHF.R.S32.HI UR6, URZ, 0x4, UR6 ;  /* 0x00000004ff067899 */ /* 0x000fe20008011406 */
[----:B-1----:R-:W-:Y:S01]  /*07f0*/  IMAD R67, R63, R66, RZ ;  /* 0x000000423f437224 */ /* 0x002fe200078e02ff */
[----:B------:R-:W-:-:S04]  /*0800*/  LOP3.LUT R68, R33, 0x7e, R42, 0x78, !PT ;  /* 0x0000007e21447812 */ /* 0x000fc800078e782a */
[----:B------:R-:W-:Y:S01]  /*0810*/  LOP3.LUT R70, R68, 0x20, RZ, 0x3c, !PT ;  /* 0x0000002044467812 */ /* 0x000fe200078e3cff */
[----:B0-----:R-:W-:-:S04]  /*0820*/  VIADD R10, R6, 0xffffffe ;  /* 0x0ffffffe060a7836 */ /* 0x001fc80000000000 */
[----:B------:R0:W1:Y:S01]  /*0830*/  F2I.FTZ.U32.TRUNC.NTZ R11, R10 ;  /* 0x0000000a000b7305 */ /* 0x000062000021f000 */
[----:B-----5:R-:W-:Y:S02]  /*0840*/  IMAD R69, R69, R36, RZ ;  /* 0x0000002445457224 */ /* 0x020fe400078e02ff */
[----:B------:R-:W-:Y:S02]  /*0850*/  IMAD.SHL.U32 R71, R36, 0x10, RZ ;  /* 0x0000001024477824 */ /* 0x000fe400078e00ff */
[----:B---3--:R-:W-:Y:S01]  /*0860*/  VIADD R8, R4, 0xffffffe ;  /* 0x0ffffffe04087836 */ /* 0x008fe20000000000 */
[----:B------:R-:W-:-:S03]  /*0870*/  IABS R4, R2 ;  /* 0x0000000200047213 */ /* 0x000fc60000000000 */
[----:B------:R3:W5:Y:S01]  /*0880*/  F2I.FTZ.U32.TRUNC.NTZ R9, R8 ;  /* 0x0000000800097305 */ /* 0x000762000021f000 */
[----:B0-----:R-:W-:Y:S02]  /*0890*/  IMAD.MOV.U32 R10, RZ, RZ, RZ ;  /* 0x000000ffff0a7224 */ /* 0x001fe400078e00ff */
[----:B-1----:R-:W-:Y:S02]  /*08a0*/  IMAD.MOV R14, RZ, RZ, -R11 ;  /* 0x000000ffff0e7224 */ /* 0x002fe400078e0a0b */
[----:B---3--:R-:W-:Y:S02]  /*08b0*/  IMAD.MOV.U32 R8, RZ, RZ, RZ ;  /* 0x000000ffff087224 */ /* 0x008fe400078e00ff */
[----:B------:R-:W-:Y:S02]  /*08c0*/  IMAD R17, R14, R27, RZ ;  /* 0x0000001b0e117224 */ /* 0x000fe400078e02ff */
[----:B-----5:R-:W-:Y:S02]  /*08d0*/  IMAD.MOV R15, RZ, RZ, -R9 ;  /* 0x000000ffff0f7224 */ /* 0x020fe400078e0a09 */
[----:B------:R-:W-:Y:S01]  /*08e0*/  IMAD.HI.U32 R10, R11, R17, R10 ;  /* 0x000000110b0a7227 */ /* 0x000fe200078e000a */
[----:B------:R-:W-:-:S03]  /*08f0*/  LOP3.LUT R11, R65, 0x10, RZ, 0xc0, !PT ;  /* 0x00000010410b7812 */ /* 0x000fc600078ec0ff */
[----:B------:R-:W-:Y:S02]  /*0900*/  IMAD R15, R15, R0, RZ ;  /* 0x000000000f0f7224 */ /* 0x000fe400078e02ff */
[----:B------:R-:W-:-:S04]  /*0910*/  IMAD.HI.U32 R10, R10, R32, RZ ;  /* 0x000000200a0a7227 */ /* 0x000fc800078e00ff */
[----:B------:R-:W-:Y:S01]  /*0920*/  IMAD.HI.U32 R8, R9, R15, R8 ;  /* 0x0000000f09087227 */ /* 0x000fe200078e0008 */
[----:B------:R-:W-:-:S03]  /*0930*/  SHF.R.U32.HI R9, RZ, 0x4, R65 ;  /* 0x00000004ff097819 */ /* 0x000fc60000011641 */
[----:B------:R-:W-:Y:S01]  /*0940*/  IMAD.MOV R10, RZ, RZ, -R10 ;  /* 0x000000ffff0a7224 */ /* 0x000fe200078e0a0a */
[----:B------:R-:W-:Y:S01]  /*0950*/  SGXT.U32 R9, R9, 0x3 ;  /* 0x000000030909781a */ /* 0x000fe20000000000 */
[----:B------:R-:W-:Y:S02]  /*0960*/  IMAD.MOV.U32 R15, RZ, RZ, R4 ;  /* 0x000000ffff0f7224 */ /* 0x000fe400078e0004 */
[----:B------:R-:W-:Y:S01]  /*0970*/  IMAD R32, R27, R10, R32 ;  /* 0x0000000a1b207224 */ /* 0x000fe200078e0220 */
[----:B------:R-:W-:Y:S01]  /*0980*/  LOP3.LUT R14, R62, R9, RZ, 0xfc, !PT ;  /* 0x000000093e0e7212 */ /* 0x000fe200078efcff */
[----:B------:R-:W-:-:S03]  /*0990*/  IMAD.HI.U32 R4, R8, R15, RZ ;  /* 0x0000000f08047227 */ /* 0x000fc600078e00ff */
[C---:B------:R-:W-:Y:S01]  /*09a0*/  LOP3.LUT R18, R14.reuse, 0x30, RZ, 0xfc, !PT ;  /* 0x000000300e127812 */ /* 0x040fe200078efcff */
[----:B------:R-:W-:Y:S01]  /*09b0*/  IMAD.MOV R4, RZ, RZ, -R4 ;  /* 0x000000ffff047224 */ /* 0x000fe200078e0a04 */
[----:B------:R-:W-:Y:S02]  /*09c0*/  LOP3.LUT R20, R14, 0x28, RZ, 0xfc, !PT ;  /* 0x000000280e147812 */ /* 0x000fe400078efcff */
[----:B------:R-:W-:Y:S01]  /*09d0*/  ISETP.GT.U32.AND P0, PT, R27, R32, PT ;  /* 0x000000201b00720c */ /* 0x000fe20003f04070 */
[----:B------:R-:W-:Y:S01]  /*09e0*/  IMAD R15, R0, R4, R15 ;  /* 0x00000004000f7224 */ /* 0x000fe200078e020f */
[----:B------:R-:W-:Y:S02]  /*09f0*/  IABS R17, R18 ;  /* 0x0000001200117213 */ /* 0x000fe40000000000 */
[----:B------:R-:W-:Y:S02]  /*0a00*/  IABS R19, R20 ;  /* 0x0000001400137213 */ /* 0x000fe40000000000 */
[----:B------:R-:W-:Y:S01]  /*0a10*/  LOP3.LUT R22, R14, 0x20, RZ, 0xfc, !PT ;  /* 0x000000200e167812 */ /* 0x000fe200078efcff */
[----:B------:R-:W-:Y:S01]  /*0a20*/  IMAD.HI.U32 R2, R8, R17, RZ ;  /* 0x0000001108027227 */ /* 0x000fe200078e00ff */
[----:B------:R-:W-:-:S02]  /*0a30*/  ISETP.GT.U32.AND P4, PT, R0, R15, PT ;  /* 0x0000000f0000720c */ /* 0x000fc40003f84070 */
[----:B------:R-:W-:Y:S01]  /*0a40*/  IABS R21, R22 ;  /* 0x0000001600157213 */ /* 0x000fe20000000000 */
[----:B------:R-:W-:Y:S01]  /*0a50*/  IMAD.HI.U32 R4, R8, R19, RZ ;  /* 0x0000001308047227 */ /* 0x000fe200078e00ff */
[C---:B------:R-:W-:Y:S02]  /*0a60*/  LOP3.LUT R24, R14.reuse, 0x18, RZ, 0xfc, !PT ;  /* 0x000000180e187812 */ /* 0x040fe400078efcff */
[----:B------:R-:W-:Y:S01]  /*0a70*/  LOP3.LUT R16, R14, 0x10, RZ, 0xfc, !PT ;  /* 0x000000100e107812 */ /* 0x000fe200078efcff */
[----:B------:R-:W-:Y:S01]  /*0a80*/  IMAD.MOV R2, RZ, RZ, -R2 ;  /* 0x000000ffff027224 */ /* 0x000fe200078e0a02 */
[----:B------:R-:W-:Y:S01]  /*0a90*/  IABS R23, R24 ;  /* 0x0000001800177213 */ /* 0x000fe20000000000 */
[----:B------:R-:W-:Y:S01]  /*0aa0*/  @!P0 IMAD.IADD R32, R32, 0x1, -R27 ;  /* 0x0000000120208824 */ /* 0x000fe200078e0a1b */
[----:B------:R-:W-:Y:S01]  /*0ab0*/  IABS R25, R16 ;  /* 0x0000001000197213 */ /* 0x000fe20000000000 */
[----:B------:R-:W-:Y:S01]  /*0ac0*/  IMAD.MOV R4, RZ, RZ, -R4 ;  /* 0x000000ffff047224 */ /* 0x000fe200078e0a04 */
[----:B------:R-:W-:Y:S01]  /*0ad0*/  IABS R29, R14 ;  /* 0x0000000e001d7213 */ /* 0x000fe20000000000 */
[C---:B------:R-:W-:Y:S01]  /*0ae0*/  IMAD R17, R0.reuse, R2, R17 ;  /* 0x0000000200117224 */ /* 0x040fe200078e0211 */
[----:B------:R-:W-:Y:S01]  /*0af0*/  ISETP.GT.U32.AND P0, PT, R27, R32, PT ;  /* 0x000000201b00720c */ /* 0x000fe20003f04070 */
[----:B------:R-:W-:Y:S01]  /*0b00*/  IMAD R19, R0, R4, R19 ;  /* 0x0000000400137224 */ /* 0x000fe200078e0213 */
[----:B------:R-:W-:Y:S01]  /*0b10*/  LOP3.LUT R2, R41, 0x1c0, RZ, 0xc0, !PT ;  /* 0x000001c029027812 */ /* 0x000fe200078ec0ff */
[----:B------:R-:W-:Y:S01]  /*0b20*/  IMAD.HI.U32 R6, R8, R21, RZ ;  /* 0x0000001508067227 */ /* 0x000fe200078e00ff */
[----:B------:R-:W-:-:S02]  /*0b30*/  ISETP.GT.U32.AND P6, PT, R0, R17, PT ;  /* 0x000000110000720c */ /* 0x000fc40003fc4070 */
[C---:B------:R-:W-:Y:S01]  /*0b40*/  ISETP.GT.U32.AND P2, PT, R0.reuse, R19, PT ;  /* 0x000000130000720c */ /* 0x040fe20003f44070 */
[----:B------:R-:W-:Y:S02]  /*0b50*/  IMAD.MOV R6, RZ, RZ, -R6 ;  /* 0x000000ffff067224 */ /* 0x000fe400078e0a06 */
[----:B------:R-:W-:Y:S02]  /*0b60*/  @!P4 IMAD.IADD R15, R15, 0x1, -R0 ;  /* 0x000000010f0fc824 */ /* 0x000fe400078e0a00 */
[----:B------:R-:W-:Y:S01]  /*0b70*/  IMAD R21, R0, R6, R21 ;  /* 0x0000000600157224 */ /* 0x000fe200078e0215 */
[----:B------:R-:W-:Y:S01]  /*0b80*/  LOP3.LUT R6, R14, 0x8, RZ, 0xfc, !PT ;  /* 0x000000080e067812 */ /* 0x000fe200078efcff */
[----:B------:R-:W-:Y:S01]  /*0b90*/  @!P0 IMAD.IADD R32, R32, 0x1, -R27 ;  /* 0x0000000120208824 */ /* 0x000fe200078e0a1b */
[----:B------:R-:W-:Y:S01]  /*0ba0*/  ISETP.GE.AND P0, PT, R14, RZ, PT ;  /* 0x000000ff0e00720c */ /* 0x000fe20003f06270 */
[----:B------:R-:W-:Y:S01]  /*0bb0*/  IMAD R4, R11, 0x20, R2 ;  /* 0x000000200b047824 */ /* 0x000fe200078e0202 */
[----:B------:R-:W-:Y:S01]  /*0bc0*/  IABS R27, R6 ;  /* 0x00000006001b7213 */ /* 0x000fe20000000000 */
[--C-:B------:R-:W-:Y:S01]  /*0bd0*/  @!P6 IMAD.IADD R17, R17, 0x1, -R0.reuse ;  /* 0x000000011111e824 */ /* 0x100fe200078e0a00 */
[C---:B------:R-:W-:Y:S01]  /*0be0*/  ISETP.GT.U32.AND P6, PT, R0.reuse, R15, PT ;  /* 0x0000000f0000720c */ /* 0x040fe20003fc4070 */
[----:B------:R-:W-:Y:S01]  /*0bf0*/  @!P2 IMAD.IADD R19, R19, 0x1, -R0 ;  /* 0x000000011313a824 */ /* 0x000fe200078e0a00 */
[----:B------:R-:W-:Y:S01]  /*0c00*/  ISETP.GT.U32.AND P4, PT, R0, R21, PT ;  /* 0x000000150000720c */ /* 0x000fe20003f84070 */
[----:B------:R-:W-:Y:S01]  /*0c10*/  IMAD.HI.U32 R9, R8, R23, RZ ;  /* 0x0000001708097227 */ /* 0x000fe200078e00ff */
[----:B------:R-:W-:-:S03]  /*0c20*/  ISETP.GT.U32.AND P2, PT, R0, R17, PT ;  /* 0x000000110000720c */ /* 0x000fc60003f44070 */
[----:B------:R-:W-:-:S04]  /*0c30*/  IMAD.HI.U32 R10, R8, R25, RZ ;  /* 0x00000019080a7227 */ /* 0x000fc800078e00ff */
[----:B------:R-:W-:-:S04]  /*0c40*/  IMAD.HI.U32 R2, R8, R27, RZ ;  /* 0x0000001b08027227 */ /* 0x000fc800078e00ff */
[----:B------:R-:W-:Y:S02]  /*0c50*/  IMAD.MOV R9, RZ, RZ, -R9 ;  /* 0x000000ffff097224 */ /* 0x000fe400078e0a09 */
[----:B------:R-:W-:Y:S02]  /*0c60*/  IMAD.MOV R10, RZ, RZ, -R10 ;  /* 0x000000ffff0a7224 */ /* 0x000fe400078e0a0a */
[----:B------:R-:W-:-:S04]  /*0c70*/  IMAD.HI.U32 R8, R8, R29, RZ ;  /* 0x0000001d08087227 */ /* 0x000fc800078e00ff */
[----:B------:R-:W-:Y:S02]  /*0c80*/  IMAD.MOV R2, RZ, RZ, -R2 ;  /* 0x000000ffff027224 */ /* 0x000fe400078e0a02 */
[----:B------:R-:W-:Y:S01]  /*0c90*/  IMAD R23, R0, R9, R23 ;  /* 0x0000000900177224 */ /* 0x000fe200078e0217 */
[----:B------:R-:W-:Y:S01]  /*0ca0*/  LOP3.LUT R9, R40, 0x30, RZ, 0xc0, !PT ;  /* 0x0000003028097812 */ /* 0x000fe200078ec0ff */
[C---:B------:R-:W-:Y:S02]  /*0cb0*/  IMAD R25, R0.reuse, R10, R25 ;  /* 0x0000000a00197224 */ /* 0x040fe400078e0219 */
[----:B------:R-:W-:Y:S01]  /*0cc0*/  IMAD.MOV R8, RZ, RZ, -R8 ;  /* 0x000000ffff087224 */ /* 0x000fe200078e0a08 */
[----:B------:R-:W-:Y:S01]  /*0cd0*/  LOP3.LUT R9, R9, 0x10, R42, 0x78, !PT ;  /* 0x0000001009097812 */ /* 0x000fe200078e782a */
[C---:B------:R-:W-:Y:S02]  /*0ce0*/  IMAD R27, R0.reuse, R2, R27 ;  /* 0x00000002001b7224 */ /* 0x040fe400078e021b */
[----:B------:R-:W-:Y:S01]  /*0cf0*/  @!P3 IMAD.MOV R32, RZ, RZ, -R32 ;  /* 0x000000ffff20b224 */ /* 0x000fe200078e0a20 */
[----:B------:R-:W-:Y:S01]  /*0d00*/  @!P5 LOP3.LUT R32, RZ, R12, RZ, 0x33, !PT ;  /* 0x0000000cff20d212 */ /* 0x000fe200078e33ff */
[--C-:B------:R-:W-:Y:S01]  /*0d10*/  @!P6 IMAD.IADD R15, R15, 0x1, -R0.reuse ;  /* 0x000000010f0fe824 */ /* 0x100fe200078e0a00 */
[C---:B------:R-:W-:Y:S01]  /*0d20*/  ISETP.GT.U32.AND P3, PT, R0.reuse, R19, PT ;  /* 0x000000130000720c */ /* 0x040fe20003f64070 */
[C---:B------:R-:W-:Y:S01]  /*0d30*/  IMAD R29, R0.reuse, R8, R29 ;  /* 0x00000008001d7224 */ /* 0x040fe200078e021d */
[C---:B------:R-:W-:Y:S01]  /*0d40*/  ISETP.GT.U32.AND P5, PT, R0.reuse, R23, PT ;  /* 0x000000170000720c */ /* 0x040fe20003fa4070 */
[--C-:B------:R-:W-:Y:S01]  /*0d50*/  @!P2 IMAD.IADD R17, R17, 0x1, -R0.reuse ;  /* 0x000000011111a824 */ /* 0x100fe200078e0a00 */
[C---:B------:R-:W-:Y:S01]  /*0d60*/  ISETP.GT.U32.AND P6, PT, R0.reuse, R25, PT ;  /* 0x000000190000720c */ /* 0x040fe20003fc4070 */
[----:B------:R-:W-:Y:S01]  /*0d70*/  @!P4 IMAD.IADD R21, R21, 0x1, -R0 ;  /* 0x000000011515c824 */ /* 0x000fe200078e0a00 */
[C---:B------:R-:W-:Y:S01]  /*0d80*/  ISETP.GT.U32.AND P2, PT, R0.reuse, R27, PT ;  /* 0x0000001b0000720c */ /* 0x040fe20003f44070 */
[----:B------:R-:W-:Y:S01]  /*0d90*/  @!P1 IMAD.MOV R15, RZ, RZ, -R15 ;  /* 0x000000ffff0f9224 */ /* 0x000fe200078e0a0f */
[----:B------:R-:W-:Y:S01]  /*0da0*/  ISETP.GT.U32.AND P4, PT, R0, R29, PT ;  /* 0x0000001d0000720c */ /* 0x000fe20003f84070 */
[----:B------:R-:W-:Y:S01]  /*0db0*/  IMAD.IADD R9, R4, 0x1, R9 ;  /* 0x0000000104097824 */ /* 0x000fe200078e0209 */
[----:B------:R-:W-:Y:S01]  /*0dc0*/  SHF.R.S32.HI R4, RZ, 0x2, R65 ;  /* 0x00000002ff047819 */ /* 0x000fe20000011441 */
[----:B------:R-:W-:-:S02]  /*0dd0*/  IMAD.SHL.U32 R2, R65, 0x20, RZ ;  /* 0x0000002041027824 */ /* 0x000fc400078e00ff */
[--C-:B------:R-:W-:Y:S01]  /*0de0*/  @!P3 IMAD.IADD R19, R19, 0x1, -R0.reuse ;  /* 0x000000011313b824 */ /* 0x100fe200078e0a00 */
[----:B------:R-:W-:Y:S01]  /*0df0*/  ISETP.GE.AND P3, PT, R18, RZ, PT ;  /* 0x000000ff1200720c */ /* 0x000fe20003f66270 */
[--C-:B------:R-:W-:Y:S01]  /*0e00*/  @!P5 IMAD.IADD R23, R23, 0x1, -R0.reuse ;  /* 0x000000011717d824 */ /* 0x100fe200078e0a00 */
[----:B------:R-:W-:Y:S01]  /*0e10*/  ISETP.GE.AND P5, PT, R20, RZ, PT ;  /* 0x000000ff1400720c */ /* 0x000fe20003fa6270 */
[--C-:B------:R-:W-:Y:S01]  /*0e20*/  @!P6 IMAD.IADD R25, R25, 0x1, -R0.reuse ;  /* 0x000000011919e824 */ /* 0x100fe200078e0a00 */
[C---:B------:R-:W-:Y:S01]  /*0e30*/  ISETP.GT.U32.AND P6, PT, R0.reuse, R21, PT ;  /* 0x000000150000720c */ /* 0x040fe20003fc4070 */
[--C-:B------:R-:W-:Y:S01]  /*0e40*/  @!P2 IMAD.IADD R27, R27, 0x1, -R0.reuse ;  /* 0x000000011b1ba824 */ /* 0x100fe200078e0a00 */
[C---:B------:R-:W-:Y:S01]  /*0e50*/  ISETP.GT.U32.AND P2, PT, R0.reuse, R23, PT ;  /* 0x000000170000720c */ /* 0x040fe20003f44070 */
[----:B------:R-:W-:Y:S01]  /*0e60*/  @!P4 IMAD.IADD R29, R29, 0x1, -R0 ;  /* 0x000000011d1dc824 */ /* 0x000fe200078e0a00 */
[C---:B------:R-:W-:Y:S01]  /*0e70*/  ISETP.GT.U32.AND P1, PT, R0.reuse, R25, PT ;  /* 0x000000190000720c */ /* 0x040fe20003f24070 */
[----:B------:R-:W-:Y:S01]  /*0e80*/  IMAD R10, R5, R66, RZ ;  /* 0x00000042050a7224 */ /* 0x000fe200078e02ff */
[----:B------:R-:W-:-:S02]  /*0e90*/  ISETP.GT.U32.AND P4, PT, R0, R27, PT ;  /* 0x0000001b0000720c */ /* 0x000fc40003f84070 */
[----:B------:R-:W-:Y:S01]  /*0ea0*/  SGXT R4, R4, 0x1 ;  /* 0x000000010404781a */ /* 0x000fe20000000200 */
[----:B------:R-:W-:Y:S01]  /*0eb0*/  @!P3 IMAD.MOV R17, RZ, RZ, -R17 ;  /* 0x000000ffff11b224 */ /* 0x000fe200078e0a11 */
[----:B------:R-:W-:Y:S01]  /*0ec0*/  ISETP.GT.U32.AND P3, PT, R0, R29, PT ;  /* 0x0000001d0000720c */ /* 0x000fe20003f64070 */
[----:B------:R-:W-:Y:S01]  /*0ed0*/  @!P5 IMAD.MOV R19, RZ, RZ, -R19 ;  /* 0x000000ffff13d224 */ /* 0x000fe200078e0a13 */
[----:B------:R-:W-:Y:S01]  /*0ee0*/  LOP3.LUT R2, R2, 0x60, RZ, 0xc0, !PT ;  /* 0x0000006002027812 */ /* 0x000fe200078ec0ff */
[--C-:B------:R-:W-:Y:S01]  /*0ef0*/  @!P6 IMAD.IADD R21, R21, 0x1, -R0.reuse ;  /* 0x000000011515e824 */ /* 0x100fe200078e0a00 */
[----:B------:R-:W-:Y:S01]  /*0f00*/  ISETP.GE.AND P6, PT, R22, RZ, PT ;  /* 0x000000ff1600720c */ /* 0x000fe20003fc6270 */
[--C-:B------:R-:W-:Y:S01]  /*0f10*/  @!P2 IMAD.IADD R23, R23, 0x1, -R0.reuse ;  /* 0x000000011717a824 */ /* 0x100fe200078e0a00 */
[----:B------:R-:W-:Y:S01]  /*0f20*/  ISETP.GE.AND P2, PT, R24, RZ, PT ;  /* 0x000000ff1800720c */ /* 0x000fe20003f46270 */
[--C-:B------:R-:W-:Y:S01]  /*0f30*/  @!P1 IMAD.IADD R25, R25, 0x1, -R0.reuse ;  /* 0x0000000119199824 */ /* 0x100fe200078e0a00 */
[----:B------:R-:W-:Y:S01]  /*0f40*/  ISETP.GE.AND P1, PT, R16, RZ, PT ;  /* 0x000000ff1000720c */ /* 0x000fe20003f26270 */
[----:B------:R-:W-:Y:S01]  /*0f50*/  @!P4 IMAD.IADD R27, R27, 0x1, -R0 ;  /* 0x000000011b1bc824 */ /* 0x000fe200078e0a00 */
[----:B------:R-:W-:Y:S01]  /*0f60*/  ISETP.GE.AND P4, PT, R6, RZ, PT ;  /* 0x000000ff0600720c */ /* 0x000fe20003f86270 */
[----:B------:R-:W-:Y:S01]  /*0f70*/  VIADD R2, R2, UR5 ;  /* 0x0000000502027c36 */ /* 0x000fe20008000000 */
[----:B------:R-:W-:Y:S01]  /*0f80*/  LOP3.LUT R31, R43, 0x90, R4, 0xf8, !PT ;  /* 0x000000902b1f7812 */ /* 0x000fe200078ef804 */
[----:B------:R-:W-:Y:S01]  /*0f90*/  @!P3 IMAD.IADD R29, R29, 0x1, -R0 ;  /* 0x000000011d1db824 */ /* 0x000fe200078e0a00 */
[----:B------:R-:W-:-:S02]  /*0fa0*/  ISETP.NE.AND P3, PT, R13, RZ, PT ;  /* 0x000000ff0d00720c */ /* 0x000fc40003f65270 */
[----:B------:R-:W-:Y:S01]  /*0fb0*/  LOP3.LUT R0, RZ, R13, RZ, 0x33, !PT ;  /* 0x0000000dff007212 */ /* 0x000fe200078e33ff */
[----:B------:R-:W-:Y:S01]  /*0fc0*/  @!P6 IMAD.MOV R21, RZ, RZ, -R21 ;  /* 0x000000ffff15e224 */ /* 0x000fe200078e0a15 */
[----:B------:R-:W-:Y:S01]  /*0fd0*/  LOP3.LUT R8, R31, 0x10, R42, 0x78, !PT ;  /* 0x000000101f087812 */ /* 0x000fe200078e782a */
[----:B------:R-:W-:Y:S01]  /*0fe0*/  @!P2 IMAD.MOV R23, RZ, RZ, -R23 ;  /* 0x000000ffff17a224 */ /* 0x000fe200078e0a17 */
[C---:B------:R-:W-:Y:S01]  /*0ff0*/  SEL R15, R0.reuse, R15, !P3 ;  /* 0x0000000f000f7207 */ /* 0x040fe20005800000 */
[----:B------:R-:W-:Y:S01]  /*1000*/  @!P1 IMAD.MOV R25, RZ, RZ, -R25 ;  /* 0x000000ffff199224 */ /* 0x000fe200078e0a19 */
[C---:B------:R-:W-:Y:S01]  /*1010*/  SEL R17, R0.reuse, R17, !P3 ;  /* 0x0000001100117207 */ /* 0x040fe20005800000 */
[----:B------:R-:W-:Y:S01]  /*1020*/  @!P4 IMAD.MOV R27, RZ, RZ, -R27 ;  /* 0x000000ffff1bc224 */ /* 0x000fe200078e0a1b */
[C---:B------:R-:W-:Y:S01]  /*1030*/  SEL R19, R0.reuse, R19, !P3 ;  /* 0x0000001300137207 */ /* 0x040fe20005800000 */
[----:B------:R-:W-:Y:S01]  /*1040*/  @!P0 IMAD.MOV R29, RZ, RZ, -R29 ;  /* 0x000000ffff1d8224 */ /* 0x000fe200078e0a1d */
[C---:B------:R-:W-:Y:S01]  /*1050*/  SEL R21, R0.reuse, R21, !P3 ;  /* 0x0000001500157207 */ /* 0x040fe20005800000 */
[----:B--2---:R-:W-:Y:S01]  /*1060*/  IMAD R15, R15, UR10, RZ ;  /* 0x0000000a0f0f7c24 */ /* 0x004fe2000f8e02ff */
[C---:B------:R-:W-:Y:S01]  /*1070*/  SEL R23, R0.reuse, R23, !P3 ;  /* 0x0000001700177207 */ /* 0x040fe20005800000 */
[----:B------:R-:W-:Y:S01]  /*1080*/  IMAD R17, R17, UR10, RZ ;  /* 0x0000000a11117c24 */ /* 0x000fe2000f8e02ff */
[C---:B------:R-:W-:Y:S01]  /*1090*/  SEL R25, R0.reuse, R25, !P3 ;  /* 0x0000001900197207 */ /* 0x040fe20005800000 */
[----:B------:R-:W-:Y:S01]  /*10a0*/  IMAD R19, R19, UR10, RZ ;  /* 0x0000000a13137c24 */ /* 0x000fe2000f8e02ff */
[C---:B------:R-:W-:Y:S01]  /*10b0*/  SEL R27, R0.reuse, R27, !P3 ;  /* 0x0000001b001b7207 */ /* 0x040fe20005800000 */
[----:B------:R-:W-:Y:S01]  /*10c0*/  IMAD R21, R21, UR10, RZ ;  /* 0x0000000a15157c24 */ /* 0x000fe2000f8e02ff */
[----:B------:R-:W-:Y:S01]  /*10d0*/  SEL R29, R0, R29, !P3 ;  /* 0x0000001d001d7207 */ /* 0x000fe20005800000 */
[----:B------:R-:W-:Y:S01]  /*10e0*/  IMAD R23, R23, UR10, RZ ;  /* 0x0000000a17177c24 */ /* 0x000fe2000f8e02ff */
[----:B----4-:R-:W-:Y:S01]  /*10f0*/  LEA R5, P3, R10, UR12, 0x1 ;  /* 0x0000000c0a057c11 */ /* 0x010fe2000f8608ff */
[----:B------:R-:W-:Y:S01]  /*1100*/  IMAD R25, R25, UR10, RZ ;  /* 0x0000000a19197c24 */ /* 0x000fe2000f8e02ff */
[----:B------:R-:W-:Y:S01]  /*1110*/  LEA R60, P4, R15, UR14, 0x1 ;  /* 0x0000000e0f3c7c11 */ /* 0x000fe2000f8808ff */
[----:B------:R-:W-:Y:S01]  /*1120*/  IMAD R27, R27, UR10, RZ ;  /* 0x0000000a1b1b7c24 */ /* 0x000fe2000f8e02ff */
[----:B------:R-:W-:Y:S01]  /*1130*/  LEA R58, P5, R17, UR14, 0x1 ;  /* 0x0000000e113a7c11 */ /* 0x000fe2000f8a08ff */
[----:B------:R-:W-:Y:S01]  /*1140*/  IMAD R53, R29, UR10, RZ ;  /* 0x0000000a1d357c24 */ /* 0x000fe2000f8e02ff */
[----:B------:R-:W0:Y:S01]  /*1150*/  LDCU UR10, c[0x0][0x3a4] ;  /* 0x00007480ff0a77ac */ /* 0x000e220008000800 */
[-C--:B------:R-:W-:Y:S01]  /*1160*/  IMAD R0, R7, R66.reuse, RZ ;  /* 0x0000004207007224 */ /* 0x080fe200078e02ff */
[----:B------:R-:W-:Y:S01]  /*1170*/  LEA.HI.X.SX32 R61, R15, UR15, 0x1, P4 ;  /* 0x0000000f0f3d7c11 */ /* 0x000fe2000a0f0eff */
[----:B------:R-:W-:Y:S01]  /*1180*/  IMAD R31, R11, 0x40, R2 ;  /* 0x000000400b1f7824 */ /* 0x000fe200078e0202 */
[----:B------:R-:W-:Y:S01]  /*1190*/  LEA.HI.X.SX32 R59, R17, UR15, 0x1, P5 ;  /* 0x0000000f113b7c11 */ /* 0x000fe2000a8f0eff */
[----:B------:R-:W-:Y:S01]  /*11a0*/  IMAD R2, R3, R66, RZ ;  /* 0x0000004203027224 */ /* 0x000fe200078e02ff */
[----:B------:R-:W-:Y:S01]  /*11b0*/  LEA R7, P1, R0, UR12, 0x1 ;  /* 0x0000000c00077c11 */ /* 0x000fe2000f8208ff */
[----:B------:R-:W-:Y:S01]  /*11c0*/  IMAD.IADD R8, R8, 0x1, R31 ;  /* 0x0000000108087824 */ /* 0x000fe200078e021f */
[----:B------:R-:W-:-:S02]  /*11d0*/  LEA R34, P4, R25, UR14, 0x1 ;  /* 0x0000000e19227c11 */ /* 0x000fc4000f8808ff */
[----:B------:R-:W-:Y:S02]  /*11e0*/  CS2R R12, SRZ ;  /* 0x00000000000c7805 */ /* 0x000fe4000001ff00 */
[----:B------:R-:W-:Y:S02]  /*11f0*/  LEA.HI.X.SX32 R3, R0, UR13, 0x1, P1 ;  /* 0x0000000d00037c11 */ /* 0x000fe400088f0eff */
[----:B------:R-:W-:Y:S02]  /*1200*/  CS2R R14, SRZ ;  /* 0x00000000000e7805 */ /* 0x000fe4000001ff00 */
[----:B------:R-:W-:Y:S02]  /*1210*/  LEA R6, P2, R2, UR12, 0x1 ;  /* 0x0000000c02067c11 */ /* 0x000fe4000f8408ff */
[----:B------:R-:W-:Y:S02]  /*1220*/  CS2R R16, SRZ ;  /* 0x0000000000107805 */ /* 0x000fe4000001ff00 */
[----:B------:R-:W-:Y:S01]  /*1230*/  LEA.HI.X.SX32 R0, R10, UR13, 0x1, P3 ;  /* 0x0000000d0a007c11 */ /* 0x000fe200098f0eff */
[----:B------:R-:W-:Y:S01]  /*1240*/  IMAD.SHL.U32 R66, R66, 0x10, RZ ;  /* 0x0000001042427824 */ /* 0x000fe200078e00ff */
[----:B------:R-:W-:-:S02]  /*1250*/  LEA R28, P3, R19, UR14, 0x1 ;  /* 0x0000000e131c7c11 */ /* 0x000fc4000f8608ff */
[----:B------:R-:W-:Y:S01]  /*1260*/  LEA.HI.X.SX32 R2, R2, UR13, 0x1, P2 ;  /* 0x0000000d02027c11 */ /* 0x000fe200090f0eff */
[----:B0-----:R-:W-:Y:S01]  /*1270*/  IMAD R32, R32, UR10, RZ ;  /* 0x0000000a20207c24 */ /* 0x001fe2000f8e02ff */
[----:B------:R-:W-:Y:S02]  /*1280*/  LEA R30, P1, R21, UR14, 0x1 ;  /* 0x0000000e151e7c11 */ /* 0x000fe4000f8208ff */
[----:B------:R-:W-:Y:S01]  /*1290*/  LEA R54, P2, R23, UR14, 0x1 ;  /* 0x0000000e17367c11 */ /* 0x000fe2000f8408ff */
[----:B------:R-:W-:Y:S01]  /*12a0*/  IMAD.WIDE R44, R32, 0x2, RZ ;  /* 0x00000002202c7825 */ /* 0x000fe200078e02ff */
[----:B------:R-:W-:Y:S02]  /*12b0*/  LEA R51, P5, R27, UR14, 0x1 ;  /* 0x0000000e1b337c11 */ /* 0x000fe4000f8a08ff */
[----:B------:R-:W-:Y:S02]  /*12c0*/  LEA.HI.X.SX32 R29, R19, UR15, 0x1, P3 ;  /* 0x0000000f131d7c11 */ /* 0x000fe400098f0eff */
[----:B------:R-:W-:-:S02]  /*12d0*/  CS2R R18, SRZ ;  /* 0x0000000000127805 */ /* 0x000fc4000001ff00 */
[----:B------:R-:W-:Y:S02]  /*12e0*/  LEA R4, P0, R67, UR12, 0x1 ;  /* 0x0000000c43047c11 */ /* 0x000fe4000f8008ff */
[----:B------:R-:W-:Y:S02]  /*12f0*/  LEA R50, P3, R53, UR14, 0x1 ;  /* 0x0000000e35327c11 */ /* 0x000fe4000f8608ff */
[----:B------:R-:W-:Y:S02]  /*1300*/  LEA.HI.X.SX32 R31, R21, UR15, 0x1, P1 ;  /* 0x0000000f151f7c11 */ /* 0x000fe400088f0eff */
[----:B------:R-:W-:Y:S02]  /*1310*/  CS2R R20, SRZ ;  /* 0x0000000000147805 */ /* 0x000fe4000001ff00 */
[----:B------:R-:W-:Y:S02]  /*1320*/  LEA.HI.X.SX32 R55, R23, UR15, 0x1, P2 ;  /* 0x0000000f17377c11 */ /* 0x000fe400090f0eff */
[----:B------:R-:W-:-:S02]  /*1330*/  CS2R R22, SRZ ;  /* 0x0000000000167805 */ /* 0x000fc4000001ff00 */
[----:B------:R-:W-:Y:S02]  /*1340*/  LEA.HI.X.SX32 R57, R25, UR15, 0x1, P4 ;  /* 0x0000000f19397c11 */ /* 0x000fe4000a0f0eff */
[----:B------:R-:W-:Y:S02]  /*1350*/  CS2R R24, SRZ ;  /* 0x0000000000187805 */ /* 0x000fe4000001ff00 */
[----:B------:R-:W-:Y:S02]  /*1360*/  LEA.HI.X.SX32 R52, R27, UR15, 0x1, P5 ;  /* 0x0000000f1b347c11 */ /* 0x000fe4000a8f0eff */
[----:B------:R-:W-:Y:S02]  /*1370*/  CS2R R26, SRZ ;  /* 0x00000000001a7805 */ /* 0x000fe4000001ff00 */
[----:B------:R-:W-:Y:S02]  /*1380*/  LEA.HI.X.SX32 R53, R53, UR15, 0x1, P3 ;  /* 0x0000000f35357c11 */ /* 0x000fe400098f0eff */
[----:B------:R-:W-:-:S02]  /*1390*/  LEA.HI.X.SX32 R67, R67, UR13, 0x1, P0 ;  /* 0x0000000d43437c11 */ /* 0x000fc400080f0eff */
[----:B------:R-:W-:Y:S02]  /*13a0*/  LOP3.LUT R10, R65, 0x40, RZ, 0xc0, !PT ;  /* 0x00000040410a7812 */ /* 0x000fe400078ec0ff */
[----:B------:R-:W-:-:S07]  /*13b0*/  LOP3.LUT R72, R9, 0x20, RZ, 0x3c, !PT ;  /* 0x0000002009487812 */ /* 0x000fce00078e3cff */
.L_x_2:
[C---:B------:R-:W-:Y:S02]  /*13c0*/  ISETP.GE.AND P0, PT, R63.reuse, UR7, PT ;  /* 0x000000073f007c0c */ /* 0x040fe4000bf06270 */
[----:B------:R-:W-:Y:S02]  /*13d0*/  IADD3 R36, P1, PT, R44, R4, RZ ;  /* 0x000000042c247210 */ /* 0x000fe40007f3e0ff */
[----:B------:R-:W-:Y:S02]  /*13e0*/  PRMT R32, RZ, 0x7610, R32 ;  /* 0x00007610ff207816 */ /* 0x000fe40000000020 */
[----:B------:R-:W-:Y:S01]  /*13f0*/  LOP3.LUT R33, R63, 0x4, RZ, 0xfc, !PT ;  /* 0x000000043f217812 */ /* 0x000fe200078efcff */
[----:B------:R-:W-:Y:S01]  /*1400*/  IMAD.X R37, R45, 0x1, R67, P1 ;  /* 0x000000012d257824 */ /* 0x000fe200008e0643 */
[----:B------:R-:W-:Y:S02]  /*1410*/  LOP3.LUT R35, R63, 0xc, RZ, 0xfc, !PT ;  /* 0x0000000c3f237812 */ /* 0x000fe400078efcff */
[----:B------:R-:W-:-:S02]  /*1420*/  ISETP.GE.AND P2, PT, R33, UR7, PT ;  /* 0x0000000721007c0c */ /* 0x000fc4000bf46270 */
[----:B------:R-:W-:Y:S01]  /*1430*/  LOP3.LUT R33, R63, 0x8, RZ, 0xfc, !PT ;  /* 0x000000083f217812 */ /* 0x000fe200078efcff */
[----:B------:R0:W2:Y:S01]  /*1440*/  @!P0 LDG.E.U16 R32, desc[UR8][R36.64] ;  /* 0x0000000824208981 */ /* 0x0000a2000c1e1500 */
[C---:B------:R-:W-:Y:S02]  /*1450*/  IADD3 R38, P0, PT, R44.reuse, R5, RZ ;  /* 0x000000052c267210 */ /* 0x040fe40007f1e0ff */
[----:B------:R-:W-:Y:S02]  /*1460*/  ISETP.GE.AND P3, PT, R33, UR7, PT ;  /* 0x0000000721007c0c */ /* 0x000fe4000bf66270 */
[----:B------:R-:W-:Y:S01]  /*1470*/  ISETP.GE.AND P4, PT, R35, UR7, PT ;  /* 0x0000000723007c0c */ /* 0x000fe2000bf86270 */
[----:B------:R-:W-:Y:S01]  /*1480*/  IMAD.X R39, R45, 0x1, R0, P0 ;  /* 0x000000012d277824 */ /* 0x000fe200000e0600 */
[C---:B------:R-:W-:Y:S02]  /*1490*/  IADD3 R48, P1, PT, R44.reuse, R6, RZ ;  /* 0x000000062c307210 */ /* 0x040fe40007f3e0ff */
[----:B------:R-:W-:-:S02]  /*14a0*/  IADD3 R46, P0, PT, R44, R7, RZ ;  /* 0x000000072c2e7210 */ /* 0x000fc40007f1e0ff */
[----:B------:R-:W-:Y:S01]  /*14b0*/  PRMT R33, RZ, 0x7610, R33 ;  /* 0x00007610ff217816 */ /* 0x000fe20000000021 */
[C---:B------:R-:W-:Y:S01]  /*14c0*/  IMAD.X R49, R45.reuse, 0x1, R2, P1 ;  /* 0x000000012d317824 */ /* 0x040fe200008e0602 */
[----:B------:R-:W-:Y:S01]  /*14d0*/  PRMT R35, RZ, 0x7610, R35 ;  /* 0x00007610ff237816 */ /* 0x000fe20000000023 */
[----:B------:R-:W-:Y:S01]  /*14e0*/  IMAD.X R47, R45, 0x1, R3, P0 ;  /* 0x000000012d2f7824 */ /* 0x000fe200000e0603 */
[----:B0-----:R-:W-:Y:S02]  /*14f0*/  PRMT R37, RZ, 0x7610, R37 ;  /* 0x00007610ff257816 */ /* 0x001fe40000000025 */
[----:B------:R-:W3:Y:S01]  /*1500*/  @!P2 LDG.E.U16 R33, desc[UR8][R38.64] ;  /* 0x000000082621a981 */ /* 0x000ee2000c1e1500 */
[----:B------:R-:W-:-:S03]  /*1510*/  LOP3.LUT R36, R65, 0xf, RZ, 0xc0, !PT ;  /* 0x0000000f41247812 */ /* 0x000fc600078ec0ff */
[----:B------:R0:W4:Y:S01]  /*1520*/  @!P3 LDG.E.U16 R35, desc[UR8][R48.64] ;  /* 0x000000083023b981 */ /* 0x000122000c1e1500 */
[----:B------:R-:W-:-:S03]  /*1530*/  ISETP.GE.AND P0, PT, R36, UR7, PT ;  /* 0x0000000724007c0c */ /* 0x000fc6000bf06270 */
[----:B------:R1:W5:Y:S01]  /*1540*/  @!P4 LDG.E.U16 R37, desc[UR8][R46.64] ;  /* 0x000000082e25c981 */ /* 0x000362000c1e1500 */
[----:B------:R-:W-:Y:S01]  /*1550*/  BAR.SYNC.DEFER_BLOCKING 0x0 ;  /* 0x0000000000007b1d */ /* 0x000fe20000010000 */
[----:B0-----:R-:W-:Y:S02]  /*1560*/  IMAD.MOV.U32 R48, RZ, RZ, R50 ;  /* 0x000000ffff307224 */ /* 0x001fe400078e0032 */
[----:B------:R-:W-:Y:S01]  /*1570*/  IMAD.MOV.U32 R49, RZ, RZ, R53 ;  /* 0x000000ffff317224 */ /* 0x000fe200078e0035 */
[----:B------:R-:W-:Y:S01]  /*1580*/  PRMT R39, RZ, 0x7610, R39 ;  /* 0x00007610ff277816 */ /* 0x000fe20000000027 */
[----:B-1----:R-:W-:Y:S02]  /*1590*/  IMAD.MOV.U32 R46, RZ, RZ, R51 ;  /* 0x000000ffff2e7224 */ /* 0x002fe400078e0033 */
[----:B------:R-:W-:Y:S02]  /*15a0*/  IMAD.MOV.U32 R47, RZ, RZ, R52 ;  /* 0x000000ffff2f7224 */ /* 0x000fe400078e0034 */
[----:B------:R-:W-:Y:S01]  /*15b0*/  IMAD.WIDE R50, R69, 0x2, R48 ;  /* 0x0000000245327825 */ /* 0x000fe200078e0230 */
[----:B------:R-:W-:-:S03]  /*15c0*/  PRMT R73, RZ, 0x7610, R73 ;  /* 0x00007610ff497816 */ /* 0x000fc60000000049 */
[C---:B------:R-:W-:Y:S01]  /*15d0*/  IMAD.WIDE R52, R69.reuse, 0x2, R46 ;  /* 0x0000000245347825 */ /* 0x040fe200078e022e */
[----:B------:R-:W-:Y:S01]  /*15e0*/  PRMT R75, RZ, 0x7610, R75 ;  /* 0x00007610ff4b7816 */ /* 0x000fe2000000004b */
[----:B------:R0:W5:Y:S04]  /*15f0*/  @!P0 LDG.E.U16 R39, desc[UR8][R50.64] ;  /* 0x0000000832278981 */ /* 0x000168000c1e1500 */
[----:B------:R1:W5:Y:S01]  /*1600*/  @!P0 LDG.E.U16 R73, desc[UR8][R52.64] ;  /* 0x0000000834498981 */ /* 0x000362000c1e1500 */
[----:B0-----:R-:W-:Y:S02]  /*1610*/  IMAD.MOV.U32 R50, RZ, RZ, R34 ;  /* 0x000000ffff327224 */ /* 0x001fe400078e0022 */
[----:B------:R-:W-:Y:S02]  /*1620*/  IMAD.MOV.U32 R51, RZ, RZ, R57 ;  /* 0x000000ffff337224 */ /* 0x000fe400078e0039 */
[----:B-1----:R-:W-:Y:S01]  /*1630*/  IMAD.WIDE R52, R69, 0x2, R50 ;  /* 0x0000000245347825 */ /* 0x002fe200078e0232 */
[----:B------:R-:W-:-:S04]  /*1640*/  PRMT R77, RZ, 0x7610, R77 ;  /* 0x00007610ff4d7816 */ /* 0x000fc8000000004d */
[----:B------:R0:W5:Y:S02]  /*1650*/  @!P0 LDG.E.U16 R75, desc[UR8][R52.64] ;  /* 0x00000008344b8981 */ /* 0x000164000c1e1500 */
[----:B0-----:R-:W-:Y:S02]  /*1660*/  IMAD.MOV.U32 R52, RZ, RZ, R54 ;  /* 0x000000ffff347224 */ /* 0x001fe400078e0036 */
[----:B------:R-:W-:Y:S02]  /*1670*/  IMAD.MOV.U32 R53, RZ, RZ, R55 ;  /* 0x000000ffff357224 */ /* 0x000fe400078e0037 */
[----:B------:R-:W-:Y:S01]  /*1680*/  IMAD.WIDE R54, R69, 0x2, R52 ;  /* 0x0000000245367825 */ /* 0x000fe200078e0234 */
[----:B------:R-:W-:-:S04]  /*1690*/  PRMT R74, RZ, 0x7610, R74 ;  /* 0x00007610ff4a7816 */ /* 0x000fc8000000004a */
[----:B------:R0:W5:Y:S02]  /*16a0*/  @!P0 LDG.E.U16 R77, desc[UR8][R54.64] ;  /* 0x00000008364d8981 */ /* 0x000164000c1e1500 */
[----:B0-----:R-:W-:Y:S02]  /*16b0*/  IMAD.MOV.U32 R54, RZ, RZ, R30 ;  /* 0x000000ffff367224 */ /* 0x001fe400078e001e */
[----:B------:R-:W-:Y:S02]  /*16c0*/  IMAD.MOV.U32 R55, RZ, RZ, R31 ;  /* 0x000000ffff377224 */ /* 0x000fe400078e001f */
[----:B------:R-:W-:Y:S01]  /*16d0*/  IMAD.WIDE R56, R69, 0x2, R54 ;  /* 0x0000000245387825 */ /* 0x000fe200078e0236 */
[----:B------:R-:W-:-:S04]  /*16e0*/  PRMT R34, RZ, 0x7610, R34 ;  /* 0x00007610ff227816 */ /* 0x000fc80000000022 */
[----:B------:R0:W5:Y:S01]  /*16f0*/  @!P0 LDG.E.U16 R74, desc[UR8][R56.64] ;  /* 0x00000008384a8981 */ /* 0x000162000c1e1500 */
[----:B------:R-:W-:Y:S02]  /*1700*/  PRMT R76, RZ, 0x7610, R76 ;  /* 0x00007610ff4c7816 */ /* 0x000fe4000000004c */
[----:B------:R-:W-:Y:S01]  /*1710*/  PRMT R36, RZ, 0x7610, R36 ;  /* 0x00007610ff247816 */ /* 0x000fe20000000024 */
[----:B0-----:R-:W-:Y:S02]  /*1720*/  IMAD.MOV.U32 R56, RZ, RZ, R28 ;  /* 0x000000ffff387224 */ /* 0x001fe400078e001c */
[----:B------:R-:W-:Y:S02]  /*1730*/  IMAD.MOV.U32 R57, RZ, RZ, R29 ;  /* 0x000000ffff397224 */ /* 0x000fe400078e001d */
[----:B------:R-:W-:-:S04]  /*1740*/  IMAD.WIDE R28, R69, 0x2, R58 ;  /* 0x00000002451c7825 */ /* 0x000fc800078e023a */
[C---:B------:R-:W-:Y:S01]  /*1750*/  IMAD.WIDE R30, R69.reuse, 0x2, R56 ;  /* 0x00000002451e7825 */ /* 0x040fe200078e0238 */
[----:B------:R0:W5:Y:S04]  /*1760*/  @!P0 LDG.E.U16 R34, desc[UR8][R28.64] ;  /* 0x000000081c228981 */ /* 0x000168000c1e1500 */
[----:B------:R-:W5:Y:S01]  /*1770*/  @!P0 LDG.E.U16 R76, desc[UR8][R30.64] ;  /* 0x000000081e4c8981 */ /* 0x000f62000c1e1500 */
[----:B0-----:R-:W-:-:S05]  /*1780*/  IMAD.WIDE R28, R69, 0x2, R60 ;  /* 0x00000002451c7825 */ /* 0x001fca00078e023c */
[----:B------:R-:W5:Y:S01]  /*1790*/  @!P0 LDG.E.U16 R36, desc[UR8][R28.64] ;  /* 0x000000081c248981 */ /* 0x000f62000c1e1500 */
[----:B------:R-:W-:-:S04]  /*17a0*/  UIADD3 UR6, UPT, UPT, UR6, -0x1, URZ ;  /* 0xffffffff06067890 */ /* 0x000fc8000fffe0ff */
[----:B------:R-:W-:Y:S01]  /*17b0*/  UISETP.NE.U32.AND UP0, UPT, UR6, URZ, UPT ;  /* 0x000000ff0600728c */ /* 0x000fe2000bf05070 */
[----:B------:R-:W-:-:S04]  /*17c0*/  IMAD.WIDE R50, R71, 0x2, R50 ;  /* 0x0000000247327825 */ /* 0x000fc800078e0232 */
[----:B------:R-:W-:-:S04]  /*17d0*/  IMAD.WIDE R46, R71, 0x2, R46 ;  /* 0x00000002472e7825 */ /* 0x000fc800078e022e */
[----:B------:R-:W-:Y:S01]  /*17e0*/  IMAD.WIDE R48, R71, 0x2, R48 ;  /* 0x0000000247307825 */ /* 0x000fe200078e0230 */
[----:B------:R-:W-:-:S03]  /*17f0*/  UIADD3 UR7, UPT, UPT, UR7, -0x10, URZ ;  /* 0xfffffff007077890 */ /* 0x000fc6000fffe0ff */
[----:B------:R-:W-:-:S04]  /*1800*/  IMAD.WIDE R60, R71, 0x2, R60 ;  /* 0x00000002473c7825 */ /* 0x000fc800078e023c */
[----:B------:R-:W-:-:S04]  /*1810*/  IMAD.WIDE R58, R71, 0x2, R58 ;  /* 0x00000002473a7825 */ /* 0x000fc800078e023a */
[----:B------:R-:W-:Y:S01]  /*1820*/  IMAD.WIDE R44, R66, 0x2, R44 ;  /* 0x00000002422c7825 */ /* 0x000fe200078e022c */
[----:B--2---:R-:W-:Y:S04]  /*1830*/  STS.U16 [R68+UR5+0x800], R32 ;  /* 0x0008002044007988 */ /* 0x004fe80008000405 */
[----:B----4-:R-:W-:Y:S04]  /*1840*/  STS.U16 [R68+UR5+0xa00], R35 ;  /* 0x000a002344007988 */ /* 0x010fe80008000405 */
[----:B---3--:R-:W-:Y:S04]  /*1850*/  STS.U16 [R70+UR5+0x900], R33 ;  /* 0x0009002146007988 */ /* 0x008fe80008000405 */
[----:B-----5:R-:W-:Y:S04]  /*1860*/  STS.U16 [R70+UR5+0xb00], R37 ;  /* 0x000b002546007988 */ /* 0x020fe80008000405 */
[----:B------:R-:W-:Y:S04]  /*1870*/  STS.U16 [R68+UR5], R39 ;  /* 0x0000002744007988 */ /* 0x000fe80008000405 */
[----:B------:R-:W-:Y:S04]  /*1880*/  STS.U16 [R68+UR5+0x100], R73 ;  /* 0x0001004944007988 */ /* 0x000fe80008000405 */
[----:B------:R-:W-:Y:S04]  /*1890*/  STS.U16 [R68+UR5+0x200], R75 ;  /* 0x0002004b44007988 */ /* 0x000fe80008000405 */
[----:B------:R-:W-:Y:S04]  /*18a0*/  STS.U16 [R68+UR5+0x300], R77 ;  /* 0x0003004d44007988 */ /* 0x000fe80008000405 */
[----:B------:R-:W-:Y:S04]  /*18b0*/  STS.U16 [R68+UR5+0x400], R74 ;  /* 0x0004004a44007988 */ /* 0x000fe80008000405 */
[----:B------:R-:W-:Y:S04]  /*18c0*/  STS.U16 [R68+UR5+0x600], R34 ;  /* 0x0006002244007988 */ /* 0x000fe80008000405 */
[----:B------:R-:W-:Y:S04]  /*18d0*/  STS.U16 [R68+UR5+0x500], R76 ;  /* 0x0005004c44007988 */ /* 0x000fe80008000405 */
[----:B------:R-:W-:Y:S01]  /*18e0*/  STS.U16 [R68+UR5+0x700], R36 ;  /* 0x0007002444007988 */ /* 0x000fe20008000405 */
[----:B------:R-:W-:Y:S06]  /*18f0*/  BAR.SYNC.DEFER_BLOCKING 0x0 ;  /* 0x0000000000007b1d */ /* 0x000fec0000010000 */
[----:B------:R-:W-:Y:S04]  /*1900*/  LDSM.16.M88.4 R32, [R8] ;  /* 0x000000000820783b */ /* 0x000fe80000000200 */
[----:B------:R-:W0:Y:S04]  /*1910*/  LDSM.16.MT88.4 R36, [R72+UR5+0x800] ;  /* 0x000800054824783b */ /* 0x000e280008004200 */
[----:B------:R-:W1:Y:S01]  /*1920*/  LDSM.16.MT88.4 R28, [R9+UR5+0x800] ;  /* 0x00080005091c783b */ /* 0x000e620008004200 */
[-C--:B0-----:R-:W-:Y:S08]  /*1930*/  HMMA.16816.F32.BF16 R20, R36, R32.reuse, R20 ;  /* 0x000000202414723c */ /* 0x081ff00000041814 */
[C---:B-1----:R-:W-:Y:S08]  /*1940*/  HMMA.16816.F32.BF16 R12, R28.reuse, R32, R12 ;  /* 0x000000201c0c723c */ /* 0x042ff0000004180c */
[----:B------:R-:W-:Y:S01]  /*1950*/  HMMA.16816.F32.BF16 R16, R28, R34, R16 ;  /* 0x000000221c10723c */ /* 0x000fe20000041810 */
[----:B------:R-:W-:-:S04]  /*1960*/  IMAD.WIDE R28, R71, 0x2, R56 ;  /* 0x00000002471c7825 */ /* 0x000fc800078e0238 */
[----:B------:R-:W-:-:S03]  /*1970*/  IMAD.WIDE R30, R71, 0x2, R54 ;  /* 0x00000002471e7825 */ /* 0x000fc600078e0236 */
[----:B------:R-:W-:Y:S01]  /*1980*/  HMMA.16816.F32.BF16 R24, R36, R34, R24 ;  /* 0x000000222418723c */ /* 0x000fe20000041818 */
[----:B------:R-:W-:-:S04]  /*1990*/  IMAD.WIDE R54, R71, 0x2, R52 ;  /* 0x0000000247367825 */ /* 0x000fc800078e0234 */
[----:B------:R-:W-:Y:S02]  /*19a0*/  IMAD.MOV.U32 R34, RZ, RZ, R50 ;  /* 0x000000ffff227224 */ /* 0x000fe400078e0032 */
[----:B------:R-:W-:Y:S02]  /*19b0*/  IMAD.MOV.U32 R57, RZ, RZ, R51 ;  /* 0x000000ffff397224 */ /* 0x000fe400078e0033 */
[----:B------:R-:W-:Y:S02]  /*19c0*/  IMAD.MOV.U32 R51, RZ, RZ, R46 ;  /* 0x000000ffff337224 */ /* 0x000fe400078e002e */
[----:B------:R-:W-:Y:S02]  /*19d0*/  IMAD.MOV.U32 R52, RZ, RZ, R47 ;  /* 0x000000ffff347224 */ /* 0x000fe400078e002f */
[----:B------:R-:W-:Y:S02]  /*19e0*/  IMAD.MOV.U32 R50, RZ, RZ, R48 ;  /* 0x000000ffff327224 */ /* 0x000fe400078e0030 */
[----:B------:R-:W-:Y:S01]  /*19f0*/  IMAD.MOV.U32 R53, RZ, RZ, R49 ;  /* 0x000000ffff357224 */ /* 0x000fe200078e0031 */
[----:B------:R-:W-:Y:S06]  /*1a00*/  BRA.U UP0, `(.L_x_2) ;  /* 0xfffffff9006c7547 */ /* 0x000fec000b83ffff */
[----:B------:R-:W-:Y:S02]  /*1a10*/  F2FP.BF16.F32.PACK_AB R23, R27, R23 ;  /* 0x000000171b17723e */ /* 0x000fe400000010ff */
[----:B------:R-:W-:Y:S02]  /*1a20*/  F2FP.BF16.F32.PACK_AB R22, R26, R22 ;  /* 0x000000161a16723e */ /* 0x000fe400000010ff */
[----:B------:R-:W-:Y:S02]  /*1a30*/  F2FP.BF16.F32.PACK_AB R21, R25, R21 ;  /* 0x000000151915723e */ /* 0x000fe400000010ff */
[----:B------:R-:W-:Y:S02]  /*1a40*/  F2FP.BF16.F32.PACK_AB R20, R24, R20 ;  /* 0x000000141814723e */ /* 0x000fe400000010ff */
[----:B------:R-:W-:Y:S02]  /*1a50*/  F2FP.BF16.F32.PACK_AB R15, R19, R15 ;  /* 0x0000000f130f723e */ /* 0x000fe400000010ff */
[----:B------:R-:W-:-:S02]  /*1a60*/  F2FP.BF16.F32.PACK_AB R14, R18, R14 ;  /* 0x0000000e120e723e */ /* 0x000fc400000010ff */
[----:B------:R-:W-:Y:S02]  /*1a70*/  F2FP.BF16.F32.PACK_AB R13, R17, R13 ;  /* 0x0000000d110d723e */ /* 0x000fe400000010ff */
[----:B------:R-:W-:-:S07]  /*1a80*/  F2FP.BF16.F32.PACK_AB R12, R16, R12 ;  /* 0x0000000c100c723e */ /* 0x000fce00000010ff */
.L_x_1:
[----:B------:R-:W0:Y:S08]  /*1a90*/  S2UR UR5, SR_CgaCtaId ;  /* 0x00000000000579c3 */ /* 0x000e300000008800 */
[----:B------:R-:W-:Y:S01]  /*1aa0*/  BAR.SYNC.DEFER_BLOCKING 0x0 ;  /* 0x0000000000007b1d */ /* 0x000fe20000010000 */
[----:B------:R-:W-:Y:S01]  /*1ab0*/  SHF.R.S32.HI R2, RZ, 0x3, R65 ;  /* 0x00000003ff027819 */ /* 0x000fe20000011441 */
[----:B------:R-:W-:Y:S01]  /*1ac0*/  IMAD.SHL.U32 R65, R65, 0x4, RZ ;  /* 0x0000000441417824 */ /* 0x000fe200078e00ff */
[----:B------:R-:W-:-:S02]  /*1ad0*/  LOP3.LUT R42, R43, 0x3c, R42, 0xf8, !PT ;  /* 0x0000003c2b2a7812 */ /* 0x000fc400078ef82a */
[----:B------:R-:W-:Y:S01]  /*1ae0*/  SGXT R2, R2, 0x1 ;  /* 0x000000010202781a */ /* 0x000fe20000000200 */
[----:B------:R-:W-:Y:S01]  /*1af0*/  UMOV UR4, 0x400 ;  /* 0x0000040000047882 */ /* 0x000fe20000000000 */
[----:B------:R-:W-:Y:S01]  /*1b00*/  LOP3.LUT R42, R42, 0x40, R41, 0xf8, !PT ;  /* 0x000000402a2a7812 */ /* 0x000fe200078ef829 */
[----:B------:R-:W1:Y:S01]  /*1b10*/  LDC R6, c[0x0][0x3b8] ;  /* 0x0000ee00ff067b82 */ /* 0x000e620000000800 */
[----:B------:R-:W-:Y:S01]  /*1b20*/  LOP3.LUT R3, R2, 0x440, RZ, 0xc0, !PT ;  /* 0x0000044002037812 */ /* 0x000fe200078ec0ff */
[----:B------:R-:W2:Y:S01]  /*1b30*/  LDCU.128 UR12, c[0x0][0x390] ;  /* 0x00007200ff0c77ac */ /* 0x000ea20008000c00 */
[C---:B------:R-:W-:Y:S02]  /*1b40*/  LOP3.LUT R0, R42.reuse, 0x440, RZ, 0x3c, !PT ;  /* 0x000004402a007812 */ /* 0x040fe400078e3cff */
[----:B------:R-:W-:Y:S02]  /*1b50*/  LOP3.LUT R2, R42, 0x804, RZ, 0x3c, !PT ;  /* 0x000008042a027812 */ /* 0x000fe400078e3cff */
[----:B------:R-:W-:-:S02]  /*1b60*/  LOP3.LUT R40, R3, 0x38, R40, 0xf8, !PT ;  /* 0x0000003803287812 */ /* 0x000fc400078ef828 */
[----:B------:R-:W-:Y:S02]  /*1b70*/  LOP3.LUT R3, R42, 0xc44, RZ, 0x3c, !PT ;  /* 0x00000c442a037812 */ /* 0x000fe400078e3cff */
[----:B------:R-:W-:Y:S02]  /*1b80*/  ISETP.NE.U32.AND P0, PT, R11, RZ, PT ;  /* 0x000000ff0b00720c */ /* 0x000fe40003f05070 */
[C---:B------:R-:W-:Y:S01]  /*1b90*/  LOP3.LUT R7, R62.reuse, R63, RZ, 0xfc, !PT ;  /* 0x0000003f3e077212 */ /* 0x040fe200078efcff */
[----:B0-----:R-:W-:Y:S01]  /*1ba0*/  ULEA UR4, UR5, UR4, 0x18 ;  /* 0x0000000405047291 */ /* 0x001fe2000f8ec0ff */
[----:B------:R-:W-:Y:S01]  /*1bb0*/  SEL R4, RZ, 0x804, !P0 ;  /* 0x00000804ff047807 */ /* 0x000fe20004000000 */
[----:B------:R-:W0:Y:S01]  /*1bc0*/  LDCU UR5, c[0x0][0x3b4] ;  /* 0x00007680ff0577ac */ /* 0x000e220008000800 */
[----:B------:R-:W-:Y:S02]  /*1bd0*/  LOP3.LUT R8, R62, 0x38, R63, 0xfe, !PT ;  /* 0x000000383e087812 */ /* 0x000fe400078efe3f */
[----:B------:R-:W-:-:S02]  /*1be0*/  LOP3.LUT R65, R4, 0x80, R65, 0xf8, !PT ;  /* 0x0000008004417812 */ /* 0x000fc400078ef841 */
[----:B--2---:R-:W-:Y:S02]  /*1bf0*/  ISETP.GE.AND P0, PT, R64, UR14, PT ;  /* 0x0000000e40007c0c */ /* 0x004fe4000bf06270 */
[----:B------:R-:W-:Y:S01]  /*1c00*/  STS [R42+UR4], R12 ;  /* 0x0000000c2a007988 */ /* 0x000fe20008000804 */
[----:B------:R-:W-:Y:S01]  /*1c10*/  LOP3.LUT R40, R65, R40, R10, 0xf6, !PT ;  /* 0x0000002841287212 */ /* 0x000fe200078ef60a */
[C---:B-1----:R-:W-:Y:S01]  /*1c20*/  IMAD R17, R7.reuse, R6, RZ ;  /* 0x0000000607117224 */ /* 0x042fe200078e02ff */
[----:B------:R-:W-:Y:S01]  /*1c30*/  ISETP.LT.AND P6, PT, R7, UR15, !P0 ;  /* 0x0000000f07007c0c */ /* 0x000fe2000c7c1270 */
[----:B------:R-:W-:Y:S01]  /*1c40*/  STS [R42+UR4+0x80], R13 ;  /* 0x0000800d2a007988 */ /* 0x000fe20008000804 */
[----:B------:R-:W-:Y:S01]  /*1c50*/  LOP3.LUT R26, R40, 0x4, RZ, 0x3c, !PT ;  /* 0x00000004281a7812 */ /* 0x000fe200078e3cff */
[----:B------:R-:W-:Y:S01]  /*1c60*/  IMAD R27, R6, 0x10, R17 ;  /* 0x00000010061b7824 */ /* 0x000fe200078e0211 */
[----:B------:R-:W-:Y:S01]  /*1c70*/  ISETP.LT.AND P1, PT, R8, UR15, !P0 ;  /* 0x0000000f08007c0c */ /* 0x000fe2000c721270 */
[----:B------:R-:W-:Y:S01]  /*1c80*/  STS [R0+UR4], R14 ;  /* 0x0000000e00007988 */ /* 0x000fe20008000804 */
[----:B------:R-:W-:Y:S01]  /*1c90*/  LOP3.LUT R10, R62, 0x10, R63, 0xfe, !PT ;  /* 0x000000103e0a7812 */ /* 0x000fe200078efe3f */
[----:B0-----:R-:W-:-:S02]  /*1ca0*/  IMAD R64, R64, UR5, RZ ;  /* 0x0000000540407c24 */ /* 0x001fc4000f8e02ff */
[----:B------:R0:W-:Y:S01]  /*1cb0*/  STS [R0+UR4+0x80], R15 ;  /* 0x0000800f00007988 */ /* 0x0001e20008000804 */
[C-C-:B------:R-:W-:Y:S02]  /*1cc0*/  LOP3.LUT R5, R62.reuse, 0x30, R63.reuse, 0xfe, !PT ;  /* 0x000000303e057812 */ /* 0x140fe400078efe3f */
[--C-:B------:R-:W-:Y:S01]  /*1cd0*/  LOP3.LUT R9, R62, 0x2c, R63.reuse, 0xfe, !PT ;  /* 0x0000002c3e097812 */ /* 0x100fe200078efe3f */
[----:B------:R1:W-:Y:S01]  /*1ce0*/  STS [R2+UR4], R20 ;  /* 0x0000001402007988 */ /* 0x0003e20008000804 */
[----:B------:R-:W-:Y:S02]  /*1cf0*/  LEA R28, P3, R64, UR12, 0x1 ;  /* 0x0000000c401c7c11 */ /* 0x000fe4000f8608ff */
[C-C-:B------:R-:W-:Y:S01]  /*1d00*/  LOP3.LUT R18, R62.reuse, 0x28, R63.reuse, 0xfe, !PT ;  /* 0x000000283e127812 */ /* 0x140fe200078efe3f */
[----:B------:R2:W-:Y:S01]  /*1d10*/  STS [R2+UR4+0x80], R21 ;  /* 0x0000801502007988 */ /* 0x0005e20008000804 */
[C-C-:B------:R-:W-:Y:S02]  /*1d20*/  LOP3.LUT R19, R62.reuse, 0x24, R63.reuse, 0xfe, !PT ;  /* 0x000000243e137812 */ /* 0x140fe400078efe3f */
[C-C-:B0-----:R-:W-:Y:S01]  /*1d30*/  LOP3.LUT R0, R62.reuse, 0x34, R63.reuse, 0xfe, !PT ;  /* 0x000000343e007812 */ /* 0x141fe200078efe3f */
[----:B------:R0:W-:Y:S01]  /*1d40*/  STS [R3+UR4], R22 ;  /* 0x0000001603007988 */ /* 0x0001e20008000804 */
[----:B------:R-:W-:-:S02]  /*1d50*/  LOP3.LUT R15, R62, 0xc, R63, 0xfe, !PT ;  /* 0x0000000c3e0f7812 */ /* 0x000fc400078efe3f */
[C-C-:B-1----:R-:W-:Y:S01]  /*1d60*/  LOP3.LUT R20, R62.reuse, 0x20, R63.reuse, 0xfe, !PT ;  /* 0x000000203e147812 */ /* 0x142fe200078efe3f */
[----:B------:R1:W-:Y:S01]  /*1d70*/  STS [R3+UR4+0x80], R23 ;  /* 0x0000801703007988 */ /* 0x0003e20008000804 */
[C-C-:B------:R-:W-:Y:S01]  /*1d80*/  LOP3.LUT R13, R62.reuse, 0x8, R63.reuse, 0xfe, !PT ;  /* 0x000000083e0d7812 */ /* 0x140fe200078efe3f */
[-C--:B------:R-:W-:Y:S01]  /*1d90*/  IMAD R25, R15, R6.reuse, RZ ;  /* 0x000000060f197224 */ /* 0x080fe200078e02ff */
[--C-:B--2---:R-:W-:Y:S01]  /*1da0*/  LOP3.LUT R21, R62, 0x1c, R63.reuse, 0xfe, !PT ;  /* 0x0000001c3e157812 */ /* 0x104fe200078efe3f */
[----:B------:R-:W-:Y:S01]  /*1db0*/  BAR.SYNC.DEFER_BLOCKING 0x0 ;  /* 0x0000000000007b1d */ /* 0x000fe20000010000 */
[----:B------:R-:W-:Y:S01]  /*1dc0*/  ISETP.LT.AND P2, PT, R10, UR15, !P0 ;  /* 0x0000000f0a007c0c */ /* 0x000fe2000c741270 */
[----:B------:R-:W-:Y:S01]  /*1dd0*/  IMAD R24, R13, R6, RZ ;  /* 0x000000060d187224 */ /* 0x000fe200078e02ff */
[----:B0-----:R-:W-:Y:S02]  /*1de0*/  LOP3.LUT R22, R62, 0x18, R63, 0xfe, !PT ;  /* 0x000000183e167812 */ /* 0x001fe400078efe3f */
[----:B------:R-:W-:-:S02]  /*1df0*/  LEA.HI.X.SX32 R64, R64, UR13, 0x1, P3 ;  /* 0x0000000d40407c11 */ /* 0x000fc400098f0eff */
[C-C-:B-1----:R-:W-:Y:S02]  /*1e00*/  LOP3.LUT R23, R62.reuse, 0x14, R63.reuse, 0xfe, !PT ;  /* 0x000000143e177812 */ /* 0x142fe400078efe3f */
[C-C-:B------:R-:W-:Y:S02]  /*1e10*/  LOP3.LUT R3, R62.reuse, 0x3c, R63.reuse, 0xfe, !PT ;  /* 0x0000003c3e037812 */ /* 0x140fe400078efe3f */
[----:B------:R-:W-:Y:S02]  /*1e20*/  LOP3.LUT R63, R62, 0x4, R63, 0xfe, !PT ;  /* 0x000000043e3f7812 */ /* 0x000fe400078efe3f */
[----:B------:R-:W-:Y:S02]  /*1e30*/  LEA R10, P3, R17, R28, 0x1 ;  /* 0x0000001c110a7211 */ /* 0x000fe400078608ff */
[C---:B------:R-:W-:Y:S01]  /*1e40*/  ISETP.LT.AND P5, PT, R63.reuse, UR15, !P0 ;  /* 0x0000000f3f007c0c */ /* 0x040fe2000c7a1270 */
[----:B------:R-:W-:Y:S01]  /*1e50*/  IMAD R16, R63, R6, RZ ;  /* 0x000000063f107224 */ /* 0x000fe200078e02ff */
[----:B------:R-:W-:-:S02]  /*1e60*/  LEA.HI.X.SX32 R11, R17, R64, 0x1, P3 ;  /* 0x00000040110b7211 */ /* 0x000fc400018f0eff */
[----:B------:R-:W-:Y:S02]  /*1e70*/  ISETP.LT.AND P4, PT, R13, UR15, !P0 ;  /* 0x0000000f0d007c0c */ /* 0x000fe4000c781270 */
[C---:B------:R-:W-:Y:S01]  /*1e80*/  LEA R12, P3, R16.reuse, R28, 0x1 ;  /* 0x0000001c100c7211 */ /* 0x040fe200078608ff */
[----:B------:R-:W0:Y:S03]  /*1e90*/  LDS R29, [R40+UR4] ;  /* 0x00000004281d7984 */ /* 0x000e260008000800 */
[----:B------:R-:W-:Y:S02]  /*1ea0*/  LEA.HI.X.SX32 R13, R16, R64, 0x1, P3 ;  /* 0x00000040100d7211 */ /* 0x000fe400018f0eff */
[----:B------:R-:W-:Y:S01]  /*1eb0*/  ISETP.LT.AND P3, PT, R15, UR15, !P0 ;  /* 0x0000000f0f007c0c */ /* 0x000fe2000c761270 */
[----:B------:R-:W1:Y:S04]  /*1ec0*/  LDS R33, [R26+UR4] ;  /* 0x000000041a217984 */ /* 0x000e680008000800 */
[----:B------:R-:W2:Y:S04]  /*1ed0*/  LDS R2, [R40+UR4+0x100] ;  /* 0x0001000428027984 */ /* 0x000ea80008000800 */
[----:B------:R-:W3:Y:S04]  /*1ee0*/  LDS R4, [R26+UR4+0x100] ;  /* 0x000100041a047984 */ /* 0x000ee80008000800 */
[----:B------:R-:W4:Y:S04]  /*1ef0*/  LDS R7, [R40+UR4+0x200] ;  /* 0x0002000428077984 */ /* 0x000f280008000800 */
[----:B------:R-:W5:Y:S04]  /*1f00*/  LDS R8, [R26+UR4+0x200] ;  /* 0x000200041a087984 */ /* 0x000f680008000800 */
[----:B------:R-:W4:Y:S04]  /*1f10*/  LDS R31, [R40+UR4+0x300] ;  /* 0x00030004281f7984 */ /* 0x000f280008000800 */
[----:B------:R-:W5:Y:S04]  /*1f20*/  LDS R35, [R26+UR4+0x300] ;  /* 0x000300041a237984 */ /* 0x000f680008000800 */
[----:B0-----:R0:W-:Y:S01]  /*1f30*/  @P6 STG.E.U16 desc[UR8][R10.64], R29 ;  /* 0x0000001d0a006986 */ /* 0x0011e2000c101508 */
[----:B------:R-:W-:-:S03]  /*1f40*/  LEA R14, P6, R24, R28, 0x1 ;  /* 0x0000001c180e7211 */ /* 0x000fc600078c08ff */
[----:B-1----:R1:W-:Y:S01]  /*1f50*/  @P5 STG.E.U16 desc[UR8][R12.64], R33 ;  /* 0x000000210c005986 */ /* 0x0023e2000c101508 */
[----:B------:R-:W-:Y:S02]  /*1f60*/  LEA.HI.X.SX32 R15, R24, R64, 0x1, P6 ;  /* 0x00000040180f7211 */ /* 0x000fe400030f0eff */
[----:B------:R-:W-:-:S03]  /*1f70*/  LEA R16, P5, R25, R28, 0x1 ;  /* 0x0000001c19107211 */ /* 0x000fc600078a08ff */
[----:B--2---:R2:W-:Y:S01]  /*1f80*/  @P4 STG.E.U16 desc[UR8][R14.64], R2 ;  /* 0x000000020e004986 */ /* 0x0045e2000c101508 */
[----:B------:R-:W-:Y:S01]  /*1f90*/  ISETP.LT.AND P4, PT, R9, UR15, !P0 ;  /* 0x0000000f09007c0c */ /* 0x000fe2000c781270 */
[C---:B------:R-:W-:Y:S01]  /*1fa0*/  IMAD R9, R6.reuse, 0x4, R27 ;  /* 0x0000000406097824 */ /* 0x040fe200078e021b */
[----:B0-----:R-:W-:Y:S02]  /*1fb0*/  LEA R10, P6, R27, R28, 0x1 ;  /* 0x0000001c1b0a7211 */ /* 0x001fe400078c08ff */
[-C--:B------:R-:W-:Y:S02]  /*1fc0*/  LEA.HI.X.SX32 R17, R25, R64.reuse, 0x1, P5 ;  /* 0x0000004019117211 */ /* 0x080fe400028f0eff */
[----:B------:R-:W-:Y:S01]  /*1fd0*/  ISETP.LT.AND P5, PT, R23, UR15, !P0 ;  /* 0x0000000f17007c0c */ /* 0x000fe2000c7a1270 */
[----:B------:R-:W-:Y:S01]  /*1fe0*/  IMAD R23, R6, 0x4, R9 ;  /* 0x0000000406177824 */ /* 0x000fe200078e0209 */
[----:B------:R-:W-:Y:S01]  /*1ff0*/  LEA.HI.X.SX32 R11, R27, R64, 0x1, P6 ;  /* 0x000000401b0b7211 */ /* 0x000fe200030f0eff */
[----:B---3--:R0:W-:Y:S01]  /*2000*/  @P3 STG.E.U16 desc[UR8][R16.64], R4 ;  /* 0x0000000410003986 */ /* 0x0081e2000c101508 */
[----:B-1----:R-:W-:-:S02]  /*2010*/  LEA R12, P6, R9, R28, 0x1 ;  /* 0x0000001c090c7211 */ /* 0x002fc400078c08ff */
[----:B------:R-:W-:Y:S01]  /*2020*/  ISETP.LT.AND P3, PT, R22, UR15, !P0 ;  /* 0x0000000f16007c0c */ /* 0x000fe2000c761270 */
[----:B----4-:R1:W-:Y:S01]  /*2030*/  @P2 STG.E.U16 desc[UR8][R10.64], R7 ;  /* 0x000000070a002986 */ /* 0x0103e2000c101508 */
[----:B------:R-:W-:Y:S01]  /*2040*/  LEA.HI.X.SX32 R13, R9, R64, 0x1, P6 ;  /* 0x00000040090d7211 */ /* 0x000fe200030f0eff */
[----:B------:R-:W-:Y:S01]  /*2050*/  IMAD R9, R6, 0x4, R23 ;  /* 0x0000000406097824 */ /* 0x000fe200078e0217 */
[----:B--2---:R-:W-:Y:S02]  /*2060*/  LEA R14, P2, R23, R28, 0x1 ;  /* 0x0000001c170e7211 */ /* 0x004fe400078408ff */
[----:B------:R-:W-:Y:S01]  /*2070*/  ISETP.LT.AND P6, PT, R21, UR15, !P0 ;  /* 0x0000000f15007c0c */ /* 0x000fe2000c7c1270 */
[----:B-----5:R2:W-:Y:S01]  /*2080*/  @P5 STG.E.U16 desc[UR8][R12.64], R8 ;  /* 0x000000080c005986 */ /* 0x0205e2000c101508 */
[----:B------:R-:W-:Y:S02]  /*2090*/  LEA.HI.X.SX32 R15, R23, R64, 0x1, P2 ;  /* 0x00000040170f7211 */ /* 0x000fe400010f0eff */
[----:B0-----:R-:W-:-:S02]  /*20a0*/  LEA R16, P5, R9, R28, 0x1 ;  /* 0x0000001c09107211 */ /* 0x001fc400078a08ff */
[----:B------:R-:W-:Y:S01]  /*20b0*/  ISETP.LT.AND P2, PT, R19, UR15, !P0 ;  /* 0x0000000f13007c0c */ /* 0x000fe2000c741270 */
[----:B------:R-:W-:Y:S01]  /*20c0*/  IMAD R19, R6, 0x4, R9 ;  /* 0x0000000406137824 */ /* 0x000fe200078e0209 */
[----:B------:R-:W-:Y:S01]  /*20d0*/  LEA.HI.X.SX32 R17, R9, R64, 0x1, P5 ;  /* 0x0000004009117211 */ /* 0x000fe200028f0eff */
[----:B------:R0:W-:Y:S01]  /*20e0*/  @P3 STG.E.U16 desc[UR8][R14.64], R31 ;  /* 0x0000001f0e003986 */ /* 0x0001e2000c101508 */
[----:B------:R-:W-:Y:S01]  /*20f0*/  ISETP.LT.AND P3, PT, R20, UR15, !P0 ;  /* 0x0000000f14007c0c */ /* 0x000fe2000c761270 */
[C---:B------:R-:W-:Y:S01]  /*2100*/  IMAD R9, R6.reuse, 0x4, R19 ;  /* 0x0000000406097824 */ /* 0x040fe200078e0213 */
[----:B-1----:R-:W-:Y:S01]  /*2110*/  LEA R10, P5, R19, R28, 0x1 ;  /* 0x0000001c130a7211 */ /* 0x002fe200078a08ff */
[----:B------:R1:W-:Y:S01]  /*2120*/  @P6 STG.E.U16 desc[UR8][R16.64], R35 ;  /* 0x0000002310006986 */ /* 0x0003e2000c101508 */
[----:B------:R-:W-:Y:S02]  /*2130*/  PRMT R29, R29, 0x7632, R29 ;  /* 0x000076321d1d7816 */ /* 0x000fe4000000001d */
[----:B------:R-:W-:Y:S01]  /*2140*/  LEA.HI.X.SX32 R11, R19, R64, 0x1, P5 ;  /* 0x00000040130b7211 */ /* 0x000fe200028f0eff */
[----:B------:R-:W-:Y:S01]  /*2150*/  IMAD R19, R6, 0x4, R9 ;  /* 0x0000000406137824 */ /* 0x000fe200078e0209 */
[----:B--2---:R-:W-:-:S02]  /*2160*/  LEA R12, P6, R9, R28, 0x1 ;  /* 0x0000001c090c7211 */ /* 0x004fc400078c08ff */
[----:B------:R-:W-:Y:S02]  /*2170*/  PRMT R33, R33, 0x7632, R33 ;  /* 0x0000763221217816 */ /* 0x000fe40000000021 */
[----:B------:R-:W-:Y:S01]  /*2180*/  LEA.HI.X.SX32 R13, R9, R64, 0x1, P6 ;  /* 0x00000040090d7211 */ /* 0x000fe200030f0eff */
[----:B------:R-:W-:Y:S01]  /*2190*/  IMAD R9, R6, 0x4, R19 ;  /* 0x0000000406097824 */ /* 0x000fe200078e0213 */
[----:B------:R2:W-:Y:S01]  /*21a0*/  @P3 STG.E.U16 desc[UR8][R10.64], R29 ;  /* 0x0000001d0a003986 */ /* 0x0005e2000c101508 */
[----:B------:R-:W-:Y:S02]  /*21b0*/  ISETP.LT.AND P5, PT, R18, UR15, !P0 ;  /* 0x0000000f12007c0c */ /* 0x000fe4000c7a1270 */
[C---:B------:R-:W-:Y:S01]  /*21c0*/  IMAD R21, R6.reuse, 0x4, R9 ;  /* 0x0000000406157824 */ /* 0x040fe200078e0209 */
[----:B------:R3:W-:Y:S01]  /*21d0*/  @P2 STG.E.U16 desc[UR8][R12.64], R33 ;  /* 0x000000210c002986 */ /* 0x0007e2000c101508 */
[-C--:B0-----:R-:W-:Y:S02]  /*21e0*/  LEA R14, P2, R19, R28.reuse, 0x1 ;  /* 0x0000001c130e7211 */ /* 0x081fe400078408ff */
[----:B------:R-:W-:Y:S01]  /*21f0*/  IMAD R23, R6, 0x4, R21 ;  /* 0x0000000406177824 */ /* 0x000fe200078e0215 */
[----:B-1----:R-:W-:-:S02]  /*2200*/  LEA R16, P3, R9, R28, 0x1 ;  /* 0x0000001c09107211 */ /* 0x002fc400078608ff */
[----:B------:R-:W-:Y:S01]  /*2210*/  LEA.HI.X.SX32 R15, R19, R64, 0x1, P2 ;  /* 0x00000040130f7211 */ /* 0x000fe200010f0eff */
[C---:B------:R-:W-:Y:S01]  /*2220*/  IMAD R25, R6.reuse, 0x4, R23 ;  /* 0x0000000406197824 */ /* 0x040fe200078e0217 */
[----:B--2---:R-:W-:Y:S02]  /*2230*/  LEA R10, P2, R23, R28, 0x1 ;  /* 0x0000001c170a7211 */ /* 0x004fe400078408ff */
[-C--:B------:R-:W-:Y:S01]  /*2240*/  LEA.HI.X.SX32 R17, R9, R64.reuse, 0x1, P3 ;  /* 0x0000004009117211 */ /* 0x080fe200018f0eff */
[----:B------:R-:W-:Y:S01]  /*2250*/  IMAD R6, R6, 0x4, R25 ;  /* 0x0000000406067824 */ /* 0x000fe200078e0219 */
[----:B------:R-:W-:Y:S02]  /*2260*/  ISETP.LT.AND P3, PT, R5, UR15, !P0 ;  /* 0x0000000f05007c0c */ /* 0x000fe4000c761270 */
[----:B------:R-:W-:Y:S02]  /*2270*/  LEA.HI.X.SX32 R11, R23, R64, 0x1, P2 ;  /* 0x00000040170b7211 */ /* 0x000fe400010f0eff */
[----:B------:R-:W-:-:S02]  /*2280*/  LEA R18, P6, R21, R28, 0x1 ;  /* 0x0000001c15127211 */ /* 0x000fc400078c08ff */
[----:B------:R-:W-:Y:S02]  /*2290*/  ISETP.LT.AND P2, PT, R0, UR15, !P0 ;  /* 0x0000000f00007c0c */ /* 0x000fe4000c741270 */
[----:B------:R-:W-:Y:S02]  /*22a0*/  ISETP.LT.AND P0, PT, R3, UR15, !P0 ;  /* 0x0000000f03007c0c */ /* 0x000fe4000c701270 */
[----:B------:R-:W-:Y:S02]  /*22b0*/  PRMT R7, R2, 0x7632, R7 ;  /* 0x0000763202077816 */ /* 0x000fe40000000007 */
[----:B------:R-:W-:Y:S02]  /*22c0*/  LEA.HI.X.SX32 R19, R21, R64, 0x1, P6 ;  /* 0x0000004015137211 */ /* 0x000fe400030f0eff */
[----:B------:R-:W-:Y:S01]  /*22d0*/  PRMT R8, R4, 0x7632, R8 ;  /* 0x0000763204087816 */ /* 0x000fe20000000008 */
[----:B------:R0:W-:Y:S01]  /*22e0*/  @P5 STG.E.U16 desc[UR8][R14.64], R7 ;  /* 0x000000070e005986 */ /* 0x0001e2000c101508 */
[----:B------:R-:W-:-:S02]  /*22f0*/  LEA R20, P6, R25, R28, 0x1 ;  /* 0x0000001c19147211 */ /* 0x000fc400078c08ff */
[----:B------:R-:W-:Y:S01]  /*2300*/  PRMT R9, R7, 0x7632, R9 ;  /* 0x0000763207097816 */ /* 0x000fe20000000009 */
[----:B------:R0:W-:Y:S01]  /*2310*/  @P4 STG.E.U16 desc[UR8][R16.64], R8 ;  /* 0x0000000810004986 */ /* 0x0001e2000c101508 */
[----:B------:R-:W-:Y:S02]  /*2320*/  PRMT R5, R8, 0x7632, R5 ;  /* 0x0000763208057816 */ /* 0x000fe40000000005 */
[----:B------:R-:W-:Y:S01]  /*2330*/  LEA.HI.X.SX32 R21, R25, R64, 0x1, P6 ;  /* 0x0000004019157211 */ /* 0x000fe200030f0eff */
[----:B------:R0:W-:Y:S01]  /*2340*/  @P3 STG.E.U16 desc[UR8][R18.64], R9 ;  /* 0x0000000912003986 */ /* 0x0001e2000c101508 */
[----:B------:R-:W-:Y:S02]  /*2350*/  PRMT R31, R31, 0x7632, R31 ;  /* 0x000076321f1f7816 */ /* 0x000fe4000000001f */
[C---:B---3--:R-:W-:Y:S01]  /*2360*/  LEA R12, P6, R6.reuse, R28, 0x1 ;  /* 0x0000001c060c7211 */ /* 0x048fe200078c08ff */
[----:B------:R0:W-:Y:S03]  /*2370*/  @P2 STG.E.U16 desc[UR8][R10.64], R5 ;  /* 0x000000050a002986 */ /* 0x0001e6000c101508 */
[----:B------:R-:W-:Y:S01]  /*2380*/  LEA.HI.X.SX32 R13, R6, R64, 0x1, P6 ;  /* 0x00000040060d7211 */ /* 0x000fe200030f0eff */
[----:B------:R0:W-:Y:S01]  /*2390*/  @P1 STG.E.U16 desc[UR8][R20.64], R31 ;  /* 0x0000001f14001986 */ /* 0x0001e2000c101508 */
[----:B------:R-:W-:Y:S07]  /*23a0*/  @!P0 EXIT ;  /* 0x000000000000894d */ /* 0x000fee0003800000 */
[----:B------:R-:W-:-:S05]  /*23b0*/  PRMT R6, R35, 0x7632, R6 ;  /* 0x0000763223067816 */ /* 0x000fca0000000006 */
[----:B------:R-:W-:Y:S01]  /*23c0*/  STG.E.U16 desc[UR8][R12.64], R6 ;  /* 0x000000060c007986 */ /* 0x000fe2000c101508 */
[----:B------:R-:W-:Y:S05]  /*23d0*/  EXIT ;  /* 0x000000000000794d */ /* 0x000fea0003800000 */
.L_x_3:
[----:B------:R-:W-:-:S00]  /*23e0*/  BRA `(.L_x_3) ;  /* 0xfffffffc00fc7947 */ /* 0x000fc0000383ffff */
[----:B------:R-:W-:-:S00]  /*23f0*/  NOP ;  /* 0x0000000000007918 */ /* 0x000fc00000000000 */
        /* <DEDUP_REMOVED lines=8> */
.L_x_4:


//--------------------- .nv.shared.matmul_kernel  --------------------------
	.section	.nv.shared.matmul_kernel,"aw",@nobits
	.sectionflags	@""
	.align	16
	.zero		1024


//--------------------- .nv.shared.reserved.0     --------------------------
	.section	.nv.shared.reserved.0,"aw",@nobits
	.weak		__nv_reservedSMEM_offset_0_alias
	.size		__nv_reservedSMEM_offset_0_alias, 0, 64
	.other		__nv_reservedSMEM_offset_0_alias,@"STO_CUDA_RESERVED_SHARED STV_DEFAULT"
__nv_reservedSMEM_offset_0_alias:
	.zero		0
	.zero		64


//--------------------- .nv.constant0.matmul_kernel --------------------------
	.section	.nv.constant0.matmul_kernel,"a",@progbits
	.sectionflags	@""
	.align	4
.nv.constant0.matmul_kernel:
	.zero		976


//--------------------- SYMBOLS --------------------------

	.type		.nv.reservedSmem.offset0,@object
	.size		.nv.reservedSmem.offset0,0x4
	.type		.nv.reservedSmem.cap,@object
	.size		.nv.reservedSmem.cap,0x4
